//
// Generated by NVIDIA NVVM Compiler
//
// Compiler Build ID: CL-36424714
// Cuda compilation tools, release 13.0, V13.0.88
// Based on NVVM 20.0.0
//

.version 9.0
.target sm_100
.address_size 64

	// .globl	_Z14matrix_mul_gpuPiS_S_i

.visible .entry _Z14matrix_mul_gpuPiS_S_i(
	.param .u64 .ptr .align 1 _Z14matrix_mul_gpuPiS_S_i_param_0,
	.param .u64 .ptr .align 1 _Z14matrix_mul_gpuPiS_S_i_param_1,
	.param .u64 .ptr .align 1 _Z14matrix_mul_gpuPiS_S_i_param_2,
	.param .u32 _Z14matrix_mul_gpuPiS_S_i_param_3
)
{
	.reg .pred 	%p<10>;
	.reg .b32 	%r<130>;
	.reg .b64 	%rd<65>;

	ld.param.u64 	%rd10, [_Z14matrix_mul_gpuPiS_S_i_param_0];
	ld.param.u64 	%rd11, [_Z14matrix_mul_gpuPiS_S_i_param_1];
	ld.param.u64 	%rd9, [_Z14matrix_mul_gpuPiS_S_i_param_2];
	ld.param.u32 	%r49, [_Z14matrix_mul_gpuPiS_S_i_param_3];
	cvta.to.global.u64 	%rd1, %rd11;
	cvta.to.global.u64 	%rd2, %rd10;
	mov.u32 	%r1, %tid.x;
	mov.u32 	%r2, %tid.y;
	setp.lt.s32 	%p1, %r49, 1;
	mov.b32 	%r129, 0;
	@%p1 bra 	$L__BB0_12;
	mul.lo.s32 	%r3, %r49, %r2;
	and.b32  	%r4, %r49, 7;
	setp.lt.u32 	%p2, %r49, 8;
	mov.b32 	%r124, 0;
	mov.u32 	%r129, %r124;
	@%p2 bra 	$L__BB0_4;
	and.b32  	%r124, %r49, 2147483640;
	neg.s32 	%r118, %r124;
	add.s32 	%r117, %r1, %r49;
	shl.b32 	%r8, %r49, 3;
	shl.b32 	%r54, %r49, 1;
	add.s32 	%r116, %r1, %r54;
	mad.lo.s32 	%r115, %r49, 3, %r1;
	shl.b32 	%r55, %r49, 2;
	add.s32 	%r114, %r1, %r55;
	mad.lo.s32 	%r113, %r49, 5, %r1;
	mad.lo.s32 	%r112, %r49, 6, %r1;
	mad.lo.s32 	%r111, %r49, 7, %r1;
	mul.wide.u32 	%rd12, %r1, 4;
	add.s64 	%rd64, %rd1, %rd12;
	mul.wide.u32 	%rd13, %r3, 4;
	add.s64 	%rd14, %rd13, %rd2;
	add.s64 	%rd63, %rd14, 16;
	mov.b32 	%r129, 0;
	mul.wide.u32 	%rd29, %r8, 4;
$L__BB0_3:
	.pragma "nounroll";
	ld.global.u32 	%r56, [%rd63+-16];
	ld.global.u32 	%r57, [%rd64];
	mad.lo.s32 	%r58, %r57, %r56, %r129;
	ld.global.u32 	%r59, [%rd63+-12];
	mul.wide.u32 	%rd15, %r117, 4;
	add.s64 	%rd16, %rd1, %rd15;
	ld.global.u32 	%r60, [%rd16];
	mad.lo.s32 	%r61, %r60, %r59, %r58;
	ld.global.u32 	%r62, [%rd63+-8];
	mul.wide.u32 	%rd17, %r116, 4;
	add.s64 	%rd18, %rd1, %rd17;
	ld.global.u32 	%r63, [%rd18];
	mad.lo.s32 	%r64, %r63, %r62, %r61;
	ld.global.u32 	%r65, [%rd63+-4];
	mul.wide.u32 	%rd19, %r115, 4;
	add.s64 	%rd20, %rd1, %rd19;
	ld.global.u32 	%r66, [%rd20];
	mad.lo.s32 	%r67, %r66, %r65, %r64;
	ld.global.u32 	%r68, [%rd63];
	mul.wide.u32 	%rd21, %r114, 4;
	add.s64 	%rd22, %rd1, %rd21;
	ld.global.u32 	%r69, [%rd22];
	mad.lo.s32 	%r70, %r69, %r68, %r67;
	ld.global.u32 	%r71, [%rd63+4];
	mul.wide.u32 	%rd23, %r113, 4;
	add.s64 	%rd24, %rd1, %rd23;
	ld.global.u32 	%r72, [%rd24];
	mad.lo.s32 	%r73, %r72, %r71, %r70;
	ld.global.u32 	%r74, [%rd63+8];
	mul.wide.u32 	%rd25, %r112, 4;
	add.s64 	%rd26, %rd1, %rd25;
	ld.global.u32 	%r75, [%rd26];
	mad.lo.s32 	%r76, %r75, %r74, %r73;
	ld.global.u32 	%r77, [%rd63+12];
	mul.wide.u32 	%rd27, %r111, 4;
	add.s64 	%rd28, %rd1, %rd27;
	ld.global.u32 	%r78, [%rd28];
	mad.lo.s32 	%r129, %r78, %r77, %r76;
	add.s32 	%r118, %r118, 8;
	add.s32 	%r117, %r117, %r8;
	add.s32 	%r116, %r116, %r8;
	add.s32 	%r115, %r115, %r8;
	add.s32 	%r114, %r114, %r8;
	add.s32 	%r113, %r113, %r8;
	add.s32 	%r112, %r112, %r8;
	add.s32 	%r111, %r111, %r8;
	add.s64 	%rd64, %rd64, %rd29;
	add.s64 	%rd63, %rd63, 32;
	setp.ne.s32 	%p3, %r118, 0;
	@%p3 bra 	$L__BB0_3;
$L__BB0_4:
	setp.eq.s32 	%p4, %r4, 0;
	@%p4 bra 	$L__BB0_12;
	and.b32  	%r36, %r49, 3;
	setp.lt.u32 	%p5, %r4, 4;
	@%p5 bra 	$L__BB0_7;
	add.s32 	%r80, %r124, %r3;
	mul.wide.u32 	%rd30, %r80, 4;
	add.s64 	%rd31, %rd2, %rd30;
	ld.global.u32 	%r81, [%rd31];
	mad.lo.s32 	%r82, %r124, %r49, %r1;
	mul.wide.u32 	%rd32, %r82, 4;
	add.s64 	%rd33, %rd1, %rd32;
	ld.global.u32 	%r83, [%rd33];
	mad.lo.s32 	%r84, %r83, %r81, %r129;
	cvt.u64.u32 	%rd34, %r3;
	cvt.u64.u32 	%rd35, %r124;
	add.s64 	%rd36, %rd35, %rd34;
	shl.b64 	%rd37, %rd36, 2;
	add.s64 	%rd38, %rd2, %rd37;
	ld.global.u32 	%r85, [%rd38+4];
	add.s32 	%r86, %r82, %r49;
	mul.wide.u32 	%rd39, %r86, 4;
	add.s64 	%rd40, %rd1, %rd39;
	ld.global.u32 	%r87, [%rd40];
	mad.lo.s32 	%r88, %r87, %r85, %r84;
	ld.global.u32 	%r89, [%rd38+8];
	add.s32 	%r90, %r86, %r49;
	mul.wide.u32 	%rd41, %r90, 4;
	add.s64 	%rd42, %rd1, %rd41;
	ld.global.u32 	%r91, [%rd42];
	mad.lo.s32 	%r92, %r91, %r89, %r88;
	ld.global.u32 	%r93, [%rd38+12];
	add.s32 	%r94, %r90, %r49;
	mul.wide.u32 	%rd43, %r94, 4;
	add.s64 	%rd44, %rd1, %rd43;
	ld.global.u32 	%r95, [%rd44];
	mad.lo.s32 	%r129, %r95, %r93, %r92;
	add.s32 	%r124, %r124, 4;
$L__BB0_7:
	setp.eq.s32 	%p6, %r36, 0;
	@%p6 bra 	$L__BB0_12;
	setp.eq.s32 	%p7, %r36, 1;
	@%p7 bra 	$L__BB0_10;
	add.s32 	%r97, %r124, %r3;
	mul.wide.u32 	%rd45, %r97, 4;
	add.s64 	%rd46, %rd2, %rd45;
	ld.global.u32 	%r98, [%rd46];
	mad.lo.s32 	%r99, %r124, %r49, %r1;
	mul.wide.u32 	%rd47, %r99, 4;
	add.s64 	%rd48, %rd1, %rd47;
	ld.global.u32 	%r100, [%rd48];
	mad.lo.s32 	%r101, %r100, %r98, %r129;
	cvt.u64.u32 	%rd49, %r3;
	cvt.u64.u32 	%rd50, %r124;
	add.s64 	%rd51, %rd50, %rd49;
	shl.b64 	%rd52, %rd51, 2;
	add.s64 	%rd53, %rd2, %rd52;
	ld.global.u32 	%r102, [%rd53+4];
	add.s32 	%r103, %r99, %r49;
	mul.wide.u32 	%rd54, %r103, 4;
	add.s64 	%rd55, %rd1, %rd54;
	ld.global.u32 	%r104, [%rd55];
	mad.lo.s32 	%r129, %r104, %r102, %r101;
	add.s32 	%r124, %r124, 2;
$L__BB0_10:
	and.b32  	%r105, %r49, 1;
	setp.eq.b32 	%p8, %r105, 1;
	not.pred 	%p9, %p8;
	@%p9 bra 	$L__BB0_12;
	add.s32 	%r106, %r124, %r3;
	mul.wide.u32 	%rd56, %r106, 4;
	add.s64 	%rd57, %rd2, %rd56;
	ld.global.u32 	%r107, [%rd57];
	mad.lo.s32 	%r108, %r124, %r49, %r1;
	mul.wide.u32 	%rd58, %r108, 4;
	add.s64 	%rd59, %rd1, %rd58;
	ld.global.u32 	%r109, [%rd59];
	mad.lo.s32 	%r129, %r109, %r107, %r129;
$L__BB0_12:
	cvta.to.global.u64 	%rd60, %rd9;
	mad.lo.s32 	%r110, %r2, 10, %r1;
	mul.wide.u32 	%rd61, %r110, 4;
	add.s64 	%rd62, %rd60, %rd61;
	st.global.u32 	[%rd62], %r129;
	ret;

}
	// .globl	_Z11passMessageiiiiPii
.visible .entry _Z11passMessageiiiiPii(
	.param .u32 _Z11passMessageiiiiPii_param_0,
	.param .u32 _Z11passMessageiiiiPii_param_1,
	.param .u32 _Z11passMessageiiiiPii_param_2,
	.param .u32 _Z11passMessageiiiiPii_param_3,
	.param .u64 .ptr .align 1 _Z11passMessageiiiiPii_param_4,
	.param .u32 _Z11passMessageiiiiPii_param_5
)
{
	.reg .pred 	%p<10>;
	.reg .b32 	%r<118>;
	.reg .b64 	%rd<16>;

	ld.param.u32 	%r18, [_Z11passMessageiiiiPii_param_0];
	ld.param.u32 	%r19, [_Z11passMessageiiiiPii_param_1];
	ld.param.u32 	%r20, [_Z11passMessageiiiiPii_param_2];
	ld.param.u32 	%r21, [_Z11passMessageiiiiPii_param_3];
	ld.param.u64 	%rd8, [_Z11passMessageiiiiPii_param_4];
	ld.param.u32 	%r17, [_Z11passMessageiiiiPii_param_5];
	cvta.to.global.u64 	%rd1, %rd8;
	mul.lo.s32 	%r22, %r18, 1000;
	mad.lo.s32 	%r23, %r19, 10, %r22;
	mad.lo.s32 	%r24, %r20, 10000000, %r23;
	mad.lo.s32 	%r1, %r21, 100000, %r24;
	setp.lt.s32 	%p1, %r17, 1;
	@%p1 bra 	$L__BB1_13;
	and.b32  	%r2, %r17, 15;
	setp.lt.u32 	%p2, %r17, 16;
	mov.b32 	%r115, 0;
	@%p2 bra 	$L__BB1_4;
	and.b32  	%r115, %r17, 2147483632;
	neg.s32 	%r113, %r115;
	add.s64 	%rd14, %rd1, 32;
$L__BB1_3:
	.pragma "nounroll";
	ld.global.u32 	%r28, [%rd14+-32];
	// begin inline asm
	addc.s32 %r26, %r1, %r28;
	// end inline asm
	st.global.u32 	[%rd14+-32], %r26;
	ld.global.u32 	%r31, [%rd14+-28];
	// begin inline asm
	addc.s32 %r29, %r1, %r31;
	// end inline asm
	st.global.u32 	[%rd14+-28], %r29;
	ld.global.u32 	%r34, [%rd14+-24];
	// begin inline asm
	addc.s32 %r32, %r1, %r34;
	// end inline asm
	st.global.u32 	[%rd14+-24], %r32;
	ld.global.u32 	%r37, [%rd14+-20];
	// begin inline asm
	addc.s32 %r35, %r1, %r37;
	// end inline asm
	st.global.u32 	[%rd14+-20], %r35;
	ld.global.u32 	%r40, [%rd14+-16];
	// begin inline asm
	addc.s32 %r38, %r1, %r40;
	// end inline asm
	st.global.u32 	[%rd14+-16], %r38;
	ld.global.u32 	%r43, [%rd14+-12];
	// begin inline asm
	addc.s32 %r41, %r1, %r43;
	// end inline asm
	st.global.u32 	[%rd14+-12], %r41;
	ld.global.u32 	%r46, [%rd14+-8];
	// begin inline asm
	addc.s32 %r44, %r1, %r46;
	// end inline asm
	st.global.u32 	[%rd14+-8], %r44;
	ld.global.u32 	%r49, [%rd14+-4];
	// begin inline asm
	addc.s32 %r47, %r1, %r49;
	// end inline asm
	st.global.u32 	[%rd14+-4], %r47;
	ld.global.u32 	%r52, [%rd14];
	// begin inline asm
	addc.s32 %r50, %r1, %r52;
	// end inline asm
	st.global.u32 	[%rd14], %r50;
	ld.global.u32 	%r55, [%rd14+4];
	// begin inline asm
	addc.s32 %r53, %r1, %r55;
	// end inline asm
	st.global.u32 	[%rd14+4], %r53;
	ld.global.u32 	%r58, [%rd14+8];
	// begin inline asm
	addc.s32 %r56, %r1, %r58;
	// end inline asm
	st.global.u32 	[%rd14+8], %r56;
	ld.global.u32 	%r61, [%rd14+12];
	// begin inline asm
	addc.s32 %r59, %r1, %r61;
	// end inline asm
	st.global.u32 	[%rd14+12], %r59;
	ld.global.u32 	%r64, [%rd14+16];
	// begin inline asm
	addc.s32 %r62, %r1, %r64;
	// end inline asm
	st.global.u32 	[%rd14+16], %r62;
	ld.global.u32 	%r67, [%rd14+20];
	// begin inline asm
	addc.s32 %r65, %r1, %r67;
	// end inline asm
	st.global.u32 	[%rd14+20], %r65;
	ld.global.u32 	%r70, [%rd14+24];
	// begin inline asm
	addc.s32 %r68, %r1, %r70;
	// end inline asm
	st.global.u32 	[%rd14+24], %r68;
	ld.global.u32 	%r73, [%rd14+28];
	// begin inline asm
	addc.s32 %r71, %r1, %r73;
	// end inline asm
	st.global.u32 	[%rd14+28], %r71;
	add.s32 	%r113, %r113, 16;
	add.s64 	%rd14, %rd14, 64;
	setp.ne.s32 	%p3, %r113, 0;
	@%p3 bra 	$L__BB1_3;
$L__BB1_4:
	setp.eq.s32 	%p4, %r2, 0;
	@%p4 bra 	$L__BB1_13;
	and.b32  	%r8, %r17, 7;
	setp.lt.u32 	%p5, %r2, 8;
	@%p5 bra 	$L__BB1_7;
	mul.wide.u32 	%rd9, %r115, 4;
	add.s64 	%rd10, %rd1, %rd9;
	ld.global.u32 	%r76, [%rd10];
	// begin inline asm
	addc.s32 %r74, %r1, %r76;
	// end inline asm
	st.global.u32 	[%rd10], %r74;
	ld.global.u32 	%r79, [%rd10+4];
	// begin inline asm
	addc.s32 %r77, %r1, %r79;
	// end inline asm
	st.global.u32 	[%rd10+4], %r77;
	ld.global.u32 	%r82, [%rd10+8];
	// begin inline asm
	addc.s32 %r80, %r1, %r82;
	// end inline asm
	st.global.u32 	[%rd10+8], %r80;
	ld.global.u32 	%r85, [%rd10+12];
	// begin inline asm
	addc.s32 %r83, %r1, %r85;
	// end inline asm
	st.global.u32 	[%rd10+12], %r83;
	ld.global.u32 	%r88, [%rd10+16];
	// begin inline asm
	addc.s32 %r86, %r1, %r88;
	// end inline asm
	st.global.u32 	[%rd10+16], %r86;
	ld.global.u32 	%r91, [%rd10+20];
	// begin inline asm
	addc.s32 %r89, %r1, %r91;
	// end inline asm
	st.global.u32 	[%rd10+20], %r89;
	ld.global.u32 	%r94, [%rd10+24];
	// begin inline asm
	addc.s32 %r92, %r1, %r94;
	// end inline asm
	st.global.u32 	[%rd10+24], %r92;
	ld.global.u32 	%r97, [%rd10+28];
	// begin inline asm
	addc.s32 %r95, %r1, %r97;
	// end inline asm
	st.global.u32 	[%rd10+28], %r95;
	add.s32 	%r115, %r115, 8;
$L__BB1_7:
	setp.eq.s32 	%p6, %r8, 0;
	@%p6 bra 	$L__BB1_13;
	and.b32  	%r11, %r17, 3;
	setp.lt.u32 	%p7, %r8, 4;
	@%p7 bra 	$L__BB1_10;
	mul.wide.u32 	%rd11, %r115, 4;
	add.s64 	%rd12, %rd1, %rd11;
	ld.global.u32 	%r100, [%rd12];
	// begin inline asm
	addc.s32 %r98, %r1, %r100;
	// end inline asm
	st.global.u32 	[%rd12], %r98;
	ld.global.u32 	%r103, [%rd12+4];
	// begin inline asm
	addc.s32 %r101, %r1, %r103;
	// end inline asm
	st.global.u32 	[%rd12+4], %r101;
	ld.global.u32 	%r106, [%rd12+8];
	// begin inline asm
	addc.s32 %r104, %r1, %r106;
	// end inline asm
	st.global.u32 	[%rd12+8], %r104;
	ld.global.u32 	%r109, [%rd12+12];
	// begin inline asm
	addc.s32 %r107, %r1, %r109;
	// end inline asm
	st.global.u32 	[%rd12+12], %r107;
	add.s32 	%r115, %r115, 4;
$L__BB1_10:
	setp.eq.s32 	%p8, %r11, 0;
	@%p8 bra 	$L__BB1_13;
	mul.wide.u32 	%rd13, %r115, 4;
	add.s64 	%rd15, %rd1, %rd13;
	neg.s32 	%r117, %r11;
$L__BB1_12:
	.pragma "nounroll";
	ld.global.u32 	%r112, [%rd15];
	// begin inline asm
	addc.s32 %r110, %r1, %r112;
	// end inline asm
	st.global.u32 	[%rd15], %r110;
	add.s64 	%rd15, %rd15, 4;
	add.s32 	%r117, %r117, 1;
	setp.ne.s32 	%p9, %r117, 0;
	@%p9 bra 	$L__BB1_12;
$L__BB1_13:
	ret;

}
	// .globl	_Z11readMessageiiiiPii
.visible .entry _Z11readMessageiiiiPii(
	.param .u32 _Z11readMessageiiiiPii_param_0,
	.param .u32 _Z11readMessageiiiiPii_param_1,
	.param .u32 _Z11readMessageiiiiPii_param_2,
	.param .u32 _Z11readMessageiiiiPii_param_3,
	.param .u64 .ptr .align 1 _Z11readMessageiiiiPii_param_4,
	.param .u32 _Z11readMessageiiiiPii_param_5
)
{
	.reg .pred 	%p<10>;
	.reg .b32 	%r<73>;
	.reg .b64 	%rd<13>;

	ld.param.u32 	%r13, [_Z11readMessageiiiiPii_param_0];
	ld.param.u32 	%r14, [_Z11readMessageiiiiPii_param_1];
	ld.param.u32 	%r15, [_Z11readMessageiiiiPii_param_2];
	ld.param.u32 	%r16, [_Z11readMessageiiiiPii_param_3];
	ld.param.u64 	%rd5, [_Z11readMessageiiiiPii_param_4];
	ld.param.u32 	%r12, [_Z11readMessageiiiiPii_param_5];
	cvta.to.global.u64 	%rd1, %rd5;
	mul.lo.s32 	%r17, %r14, 10;
	mad.lo.s32 	%r18, %r13, 1000, %r17;
	mad.lo.s32 	%r19, %r15, 10000000, %r18;
	mad.lo.s32 	%r20, %r16, 100000, %r19;
	or.b32  	%r1, %r20, 1;
	setp.lt.s32 	%p1, %r12, 1;
	@%p1 bra 	$L__BB2_12;
	and.b32  	%r2, %r12, 7;
	setp.lt.u32 	%p2, %r12, 8;
	mov.b32 	%r71, 0;
	@%p2 bra 	$L__BB2_4;
	and.b32  	%r71, %r12, 2147483640;
	add.s64 	%rd12, %rd1, 16;
	mov.b32 	%r69, 0;
$L__BB2_3:
	.pragma "nounroll";
	// begin inline asm
	addc.s32 %r23, %r1, %r69;
	// end inline asm
	st.global.u32 	[%rd12+-16], %r23;
	add.s32 	%r28, %r69, 1;
	// begin inline asm
	addc.s32 %r26, %r1, %r28;
	// end inline asm
	st.global.u32 	[%rd12+-12], %r26;
	add.s32 	%r31, %r69, 2;
	// begin inline asm
	addc.s32 %r29, %r1, %r31;
	// end inline asm
	st.global.u32 	[%rd12+-8], %r29;
	add.s32 	%r34, %r69, 3;
	// begin inline asm
	addc.s32 %r32, %r1, %r34;
	// end inline asm
	st.global.u32 	[%rd12+-4], %r32;
	add.s32 	%r37, %r69, 4;
	// begin inline asm
	addc.s32 %r35, %r1, %r37;
	// end inline asm
	st.global.u32 	[%rd12], %r35;
	add.s32 	%r40, %r69, 5;
	// begin inline asm
	addc.s32 %r38, %r1, %r40;
	// end inline asm
	st.global.u32 	[%rd12+4], %r38;
	add.s32 	%r43, %r69, 6;
	// begin inline asm
	addc.s32 %r41, %r1, %r43;
	// end inline asm
	st.global.u32 	[%rd12+8], %r41;
	add.s32 	%r46, %r69, 7;
	// begin inline asm
	addc.s32 %r44, %r1, %r46;
	// end inline asm
	st.global.u32 	[%rd12+12], %r44;
	add.s64 	%rd12, %rd12, 32;
	add.s32 	%r69, %r69, 8;
	setp.ne.s32 	%p3, %r69, %r71;
	@%p3 bra 	$L__BB2_3;
$L__BB2_4:
	setp.eq.s32 	%p4, %r2, 0;
	@%p4 bra 	$L__BB2_12;
	and.b32  	%r7, %r12, 3;
	setp.lt.u32 	%p5, %r2, 4;
	@%p5 bra 	$L__BB2_7;
	mul.wide.u32 	%rd6, %r71, 4;
	add.s64 	%rd7, %rd1, %rd6;
	// begin inline asm
	addc.s32 %r47, %r1, %r71;
	// end inline asm
	st.global.u32 	[%rd7], %r47;
	add.s32 	%r52, %r71, 1;
	// begin inline asm
	addc.s32 %r50, %r1, %r52;
	// end inline asm
	st.global.u32 	[%rd7+4], %r50;
	add.s32 	%r55, %r71, 2;
	// begin inline asm
	addc.s32 %r53, %r1, %r55;
	// end inline asm
	st.global.u32 	[%rd7+8], %r53;
	add.s32 	%r58, %r71, 3;
	// begin inline asm
	addc.s32 %r56, %r1, %r58;
	// end inline asm
	st.global.u32 	[%rd7+12], %r56;
	add.s32 	%r71, %r71, 4;
$L__BB2_7:
	setp.eq.s32 	%p6, %r7, 0;
	@%p6 bra 	$L__BB2_12;
	setp.eq.s32 	%p7, %r7, 1;
	@%p7 bra 	$L__BB2_10;
	mul.wide.u32 	%rd8, %r71, 4;
	add.s64 	%rd9, %rd1, %rd8;
	// begin inline asm
	addc.s32 %r59, %r1, %r71;
	// end inline asm
	st.global.u32 	[%rd9], %r59;
	add.s32 	%r64, %r71, 1;
	// begin inline asm
	addc.s32 %r62, %r1, %r64;
	// end inline asm
	st.global.u32 	[%rd9+4], %r62;
	add.s32 	%r71, %r71, 2;
$L__BB2_10:
	and.b32  	%r65, %r12, 1;
	setp.eq.b32 	%p8, %r65, 1;
	not.pred 	%p9, %p8;
	@%p9 bra 	$L__BB2_12;
	mul.wide.u32 	%rd10, %r71, 4;
	add.s64 	%rd11, %rd1, %rd10;
	// begin inline asm
	addc.s32 %r66, %r1, %r71;
	// end inline asm
	st.global.u32 	[%rd11], %r66;
$L__BB2_12:
	ret;

}


// ===== COMPILED SASS (sm_100) =====

	.target	sm_100

	.elftype	@"ET_EXEC"


//--------------------- .note.nv.tkinfo           --------------------------
	.section	.note.nv.tkinfo,"",@"SHT_NOTE"
	.sectionflags	@"SHF_NOTE_NV_TKINFO"
	.tkinfo
        /*0018*/ 	.word	0x00000002
        /*0030*/ 	.string	""
        /*0030*/ 	.string	"ptxas"
        /*0030*/ 	.string	"Cuda compilation tools, release 13.0, V13.0.88"
        /*0030*/ 	.string	"Build cuda_13.0.r13.0/compiler.36424714_0"
        /*0030*/ 	.string	"-arch sm_100 -m 64 "



//--------------------- .note.nv.cuinfo           --------------------------
	.section	.note.nv.cuinfo,"",@"SHT_NOTE"
	.sectionflags	@"SHF_NOTE_NV_CUINFO"
        /*0018*/ 	.short	0x0002
        /*001a*/ 	.short	0x0064
        /*001c*/ 	.short	0x0082
	.zero		2


//--------------------- .nv.info                  --------------------------
	.section	.nv.info,"",@"SHT_CUDA_INFO"
	.align	4


	//----- nvinfo : EIATTR_REGCOUNT
	.align		4
        /*0000*/ 	.byte	0x04, 0x2f
        /*0002*/ 	.short	(.L_1 - .L_0)
	.align		4
.L_0:
        /*0004*/ 	.word	index@(_Z14matrix_mul_gpuPiS_S_i)
        /*0008*/ 	.word	0x00000020


	//----- nvinfo : EIATTR_FRAME_SIZE
	.align		4
.L_1:
        /*000c*/ 	.byte	0x04, 0x11
        /*000e*/ 	.short	(.L_3 - .L_2)
	.align		4
.L_2:
        /*0010*/ 	.word	index@(_Z14matrix_mul_gpuPiS_S_i)
        /*0014*/ 	.word	0x00000000


	//----- nvinfo : EIATTR_REGCOUNT
	.align		4
.L_3:
        /*0018*/ 	.byte	0x04, 0x2f
        /*001a*/ 	.short	(.L_5 - .L_4)
	.align		4
.L_4:
        /*001c*/ 	.word	index@(_Z11passMessageiiiiPii)
        /*0020*/ 	.word	0x00000020


	//----- nvinfo : EIATTR_FRAME_SIZE
	.align		4
.L_5:
        /*0024*/ 	.byte	0x04, 0x11
        /*0026*/ 	.short	(.L_7 - .L_6)
	.align		4
.L_6:
        /*0028*/ 	.word	index@(_Z11passMessageiiiiPii)
        /*002c*/ 	.word	0x00000000


	//----- nvinfo : EIATTR_REGCOUNT
	.align		4
.L_7:
        /*0030*/ 	.byte	0x04, 0x2f
        /*0032*/ 	.short	(.L_9 - .L_8)
	.align		4
.L_8:
        /*0034*/ 	.word	index@(_Z11readMessageiiiiPii)
        /*0038*/ 	.word	0x0000001c


	//----- nvinfo : EIATTR_FRAME_SIZE
	.align		4
.L_9:
        /*003c*/ 	.byte	0x04, 0x11
        /*003e*/ 	.short	(.L_11 - .L_10)
	.align		4
.L_10:
        /*0040*/ 	.word	index@(_Z11readMessageiiiiPii)
        /*0044*/ 	.word	0x00000000


	//----- nvinfo : EIATTR_MIN_STACK_SIZE
	.align		4
.L_11:
        /*0048*/ 	.byte	0x04, 0x12
        /*004a*/ 	.short	(.L_13 - .L_12)
	.align		4
.L_12:
        /*004c*/ 	.word	index@(_Z11readMessageiiiiPii)
        /*0050*/ 	.word	0x00000000


	//----- nvinfo : EIATTR_MIN_STACK_SIZE
	.align		4
.L_13:
        /*0054*/ 	.byte	0x04, 0x12
        /*0056*/ 	.short	(.L_15 - .L_14)
	.align		4
.L_14:
        /*0058*/ 	.word	index@(_Z11passMessageiiiiPii)
        /*005c*/ 	.word	0x00000000


	//----- nvinfo : EIATTR_MIN_STACK_SIZE
	.align		4
.L_15:
        /*0060*/ 	.byte	0x04, 0x12
        /*0062*/ 	.short	(.L_17 - .L_16)
	.align		4
.L_16:
        /*0064*/ 	.word	index@(_Z14matrix_mul_gpuPiS_S_i)
        /*0068*/ 	.word	0x00000000
.L_17:


//--------------------- .nv.compat                --------------------------
	.section	.nv.compat,"",@"SHT_CUDA_COMPAT_INFO"
	.align	4
        /*0000*/ 	.byte	0x02, 0x09, 0x00, 0x00, 0x02, 0x02, 0x01, 0x00, 0x02, 0x05, 0x05, 0x00, 0x03, 0x07, 0x01, 0x01
        /*0010*/ 	.byte	0x02, 0x03, 0x00, 0x00, 0x02, 0x06, 0x01, 0x00, 0x04, 0x0b, 0x08, 0x00, 0x09, 0x00, 0x00, 0x00
        /*0020*/ 	.byte	0x00, 0x00, 0x00, 0x00


//--------------------- .nv.info._Z11readMessageiiiiPii --------------------------
	.section	.nv.info._Z11readMessageiiiiPii,"",@"SHT_CUDA_INFO"
	.sectionflags	@""
	.align	4


	//----- nvinfo : EIATTR_CUDA_API_VERSION
	.align		4
        /*0000*/ 	.byte	0x04, 0x37
        /*0002*/ 	.short	(.L_19 - .L_18)
.L_18:
        /*0004*/ 	.word	0x00000082


	//----- nvinfo : EIATTR_KPARAM_INFO
	.align		4
.L_19:
        /*0008*/ 	.byte	0x04, 0x17
        /*000a*/ 	.short	(.L_21 - .L_20)
.L_20:
        /*000c*/ 	.word	0x00000000
        /*0010*/ 	.short	0x0005
        /*0012*/ 	.short	0x0018
        /*0014*/ 	.byte	0x00, 0xf0, 0x11, 0x00


	//----- nvinfo : EIATTR_KPARAM_INFO
	.align		4
.L_21:
        /*0018*/ 	.byte	0x04, 0x17
        /*001a*/ 	.short	(.L_23 - .L_22)
.L_22:
        /*001c*/ 	.word	0x00000000
        /*0020*/ 	.short	0x0004
        /*0022*/ 	.short	0x0010
        /*0024*/ 	.byte	0x00, 0xf5, 0x21, 0x00


	//----- nvinfo : EIATTR_KPARAM_INFO
	.align		4
.L_23:
        /*0028*/ 	.byte	0x04, 0x17
        /*002a*/ 	.short	(.L_25 - .L_24)
.L_24:
        /*002c*/ 	.word	0x00000000
        /*0030*/ 	.short	0x0003
        /*0032*/ 	.short	0x000c
        /*0034*/ 	.byte	0x00, 0xf0, 0x11, 0x00


	//----- nvinfo : EIATTR_KPARAM_INFO
	.align		4
.L_25:
        /*0038*/ 	.byte	0x04, 0x17
        /*003a*/ 	.short	(.L_27 - .L_26)
.L_26:
        /*003c*/ 	.word	0x00000000
        /*0040*/ 	.short	0x0002
        /*0042*/ 	.short	0x0008
        /*0044*/ 	.byte	0x00, 0xf0, 0x11, 0x00


	//----- nvinfo : EIATTR_KPARAM_INFO
	.align		4
.L_27:
        /*0048*/ 	.byte	0x04, 0x17
        /*004a*/ 	.short	(.L_29 - .L_28)
.L_28:
        /*004c*/ 	.word	0x00000000
        /*0050*/ 	.short	0x0001
        /*0052*/ 	.short	0x0004
        /*0054*/ 	.byte	0x00, 0xf0, 0x11, 0x00


	//----- nvinfo : EIATTR_KPARAM_INFO
	.align		4
.L_29:
        /*0058*/ 	.byte	0x04, 0x17
        /*005a*/ 	.short	(.L_31 - .L_30)
.L_30:
        /*005c*/ 	.word	0x00000000
        /*0060*/ 	.short	0x0000
        /*0062*/ 	.short	0x0000
        /*0064*/ 	.byte	0x00, 0xf0, 0x11, 0x00


	//----- nvinfo : EIATTR_SPARSE_MMA_MASK
	.align		4
.L_31:
        /*0068*/ 	.byte	0x03, 0x50
        /*006a*/ 	.short	0x0000


	//----- nvinfo : EIATTR_MAXREG_COUNT
	.align		4
        /*006c*/ 	.byte	0x03, 0x1b
        /*006e*/ 	.short	0x00ff


	//----- nvinfo : EIATTR_MERCURY_ISA_VERSION
	.align		4
        /*0070*/ 	.byte	0x03, 0x5f
        /*0072*/ 	.short	0x0101


	//----- nvinfo : EIATTR_VRC_CTA_INIT_COUNT
	.align		4
        /*0074*/ 	.byte	0x02, 0x4a
	.zero		1
	.zero		1


	//----- nvinfo : EIATTR_EXIT_INSTR_OFFSETS
	.align		4
        /*0078*/ 	.byte	0x04, 0x1c
        /*007a*/ 	.short	(.L_33 - .L_32)


	//   ....[0]....
.L_32:
        /*007c*/ 	.word	0x00000070


	//   ....[1]....
        /*0080*/ 	.word	0x000002f0


	//   ....[2]....
        /*0084*/ 	.word	0x000003f0


	//   ....[3]....
        /*0088*/ 	.word	0x000004b0


	//   ....[4]....
        /*008c*/ 	.word	0x00000500


	//----- nvinfo : EIATTR_CBANK_PARAM_SIZE
	.align		4
.L_33:
        /*0090*/ 	.byte	0x03, 0x19
        /*0092*/ 	.short	0x001c


	//----- nvinfo : EIATTR_PARAM_CBANK
	.align		4
        /*0094*/ 	.byte	0x04, 0x0a
        /*0096*/ 	.short	(.L_35 - .L_34)
	.align		4
.L_34:
        /*0098*/ 	.word	index@(.nv.constant0._Z11readMessageiiiiPii)
        /*009c*/ 	.short	0x0380
        /*009e*/ 	.short	0x001c


	//----- nvinfo : EIATTR_SW_WAR
	.align		4
.L_35:
        /*00a0*/ 	.byte	0x04, 0x36
        /*00a2*/ 	.short	(.L_37 - .L_36)
.L_36:
        /*00a4*/ 	.word	0x00000008
.L_37:


//--------------------- .nv.info._Z11passMessageiiiiPii --------------------------
	.section	.nv.info._Z11passMessageiiiiPii,"",@"SHT_CUDA_INFO"
	.sectionflags	@""
	.align	4


	//----- nvinfo : EIATTR_CUDA_API_VERSION
	.align		4
        /*0000*/ 	.byte	0x04, 0x37
        /*0002*/ 	.short	(.L_39 - .L_38)
.L_38:
        /*0004*/ 	.word	0x00000082


	//----- nvinfo : EIATTR_KPARAM_INFO
	.align		4
.L_39:
        /*0008*/ 	.byte	0x04, 0x17
        /*000a*/ 	.short	(.L_41 - .L_40)
.L_40:
        /*000c*/ 	.word	0x00000000
        /*0010*/ 	.short	0x0005
        /*0012*/ 	.short	0x0018
        /*0014*/ 	.byte	0x00, 0xf0, 0x11, 0x00


	//----- nvinfo : EIATTR_KPARAM_INFO
	.align		4
.L_41:
        /*0018*/ 	.byte	0x04, 0x17
        /*001a*/ 	.short	(.L_43 - .L_42)
.L_42:
        /*001c*/ 	.word	0x00000000
        /*0020*/ 	.short	0x0004
        /*0022*/ 	.short	0x0010
        /*0024*/ 	.byte	0x00, 0xf5, 0x21, 0x00


	//----- nvinfo : EIATTR_KPARAM_INFO
	.align		4
.L_43:
        /*0028*/ 	.byte	0x04, 0x17
        /*002a*/ 	.short	(.L_45 - .L_44)
.L_44:
        /*002c*/ 	.word	0x00000000
        /*0030*/ 	.short	0x0003
        /*0032*/ 	.short	0x000c
        /*0034*/ 	.byte	0x00, 0xf0, 0x11, 0x00


	//----- nvinfo : EIATTR_KPARAM_INFO
	.align		4
.L_45:
        /*0038*/ 	.byte	0x04, 0x17
        /*003a*/ 	.short	(.L_47 - .L_46)
.L_46:
        /*003c*/ 	.word	0x00000000
        /*0040*/ 	.short	0x0002
        /*0042*/ 	.short	0x0008
        /*0044*/ 	.byte	0x00, 0xf0, 0x11, 0x00


	//----- nvinfo : EIATTR_KPARAM_INFO
	.align		4
.L_47:
        /*0048*/ 	.byte	0x04, 0x17
        /*004a*/ 	.short	(.L_49 - .L_48)
.L_48:
        /*004c*/ 	.word	0x00000000
        /*0050*/ 	.short	0x0001
        /*0052*/ 	.short	0x0004
        /*0054*/ 	.byte	0x00, 0xf0, 0x11, 0x00


	//----- nvinfo : EIATTR_KPARAM_INFO
	.align		4
.L_49:
        /*0058*/ 	.byte	0x04, 0x17
        /*005a*/ 	.short	(.L_51 - .L_50)
.L_50:
        /*005c*/ 	.word	0x00000000
        /*0060*/ 	.short	0x0000
        /*0062*/ 	.short	0x0000
        /*0064*/ 	.byte	0x00, 0xf0, 0x11, 0x00


	//----- nvinfo : EIATTR_SPARSE_MMA_MASK
	.align		4
.L_51:
        /*0068*/ 	.byte	0x03, 0x50
        /*006a*/ 	.short	0x0000


	//----- nvinfo : EIATTR_MAXREG_COUNT
	.align		4
        /*006c*/ 	.byte	0x03, 0x1b
        /*006e*/ 	.short	0x00ff


	//----- nvinfo : EIATTR_MERCURY_ISA_VERSION
	.align		4
        /*0070*/ 	.byte	0x03, 0x5f
        /*0072*/ 	.short	0x0101


	//----- nvinfo : EIATTR_VRC_CTA_INIT_COUNT
	.align		4
        /*0074*/ 	.byte	0x02, 0x4a
	.zero		1
	.zero		1


	//----- nvinfo : EIATTR_EXIT_INSTR_OFFSETS
	.align		4
        /*0078*/ 	.byte	0x04, 0x1c
        /*007a*/ 	.short	(.L_53 - .L_52)


	//   ....[0]....
.L_52:
        /*007c*/ 	.word	0x00000050


	//   ....[1]....
        /*0080*/ 	.word	0x000004f0


	//   ....[2]....
        /*0084*/ 	.word	0x000006f0


	//   ....[3]....
        /*0088*/ 	.word	0x00000830


	//   ....[4]....
        /*008c*/ 	.word	0x00000930


	//----- nvinfo : EIATTR_CBANK_PARAM_SIZE
	.align		4
.L_53:
        /*0090*/ 	.byte	0x03, 0x19
        /*0092*/ 	.short	0x001c


	//----- nvinfo : EIATTR_PARAM_CBANK
	.align		4
        /*0094*/ 	.byte	0x04, 0x0a
        /*0096*/ 	.short	(.L_55 - .L_54)
	.align		4
.L_54:
        /*0098*/ 	.word	index@(.nv.constant0._Z11passMessageiiiiPii)
        /*009c*/ 	.short	0x0380
        /*009e*/ 	.short	0x001c


	//----- nvinfo : EIATTR_SW_WAR
	.align		4
.L_55:
        /*00a0*/ 	.byte	0x04, 0x36
        /*00a2*/ 	.short	(.L_57 - .L_56)
.L_56:
        /*00a4*/ 	.word	0x00000008
.L_57:


//--------------------- .nv.info._Z14matrix_mul_gpuPiS_S_i --------------------------
	.section	.nv.info._Z14matrix_mul_gpuPiS_S_i,"",@"SHT_CUDA_INFO"
	.sectionflags	@""
	.align	4


	//----- nvinfo : EIATTR_CUDA_API_VERSION
	.align		4
        /*0000*/ 	.byte	0x04, 0x37
        /*0002*/ 	.short	(.L_59 - .L_58)
.L_58:
        /*0004*/ 	.word	0x00000082


	//----- nvinfo : EIATTR_KPARAM_INFO
	.align		4
.L_59:
        /*0008*/ 	.byte	0x04, 0x17
        /*000a*/ 	.short	(.L_61 - .L_60)
.L_60:
        /*000c*/ 	.word	0x00000000
        /*0010*/ 	.short	0x0003
        /*0012*/ 	.short	0x0018
        /*0014*/ 	.byte	0x00, 0xf0, 0x11, 0x00


	//----- nvinfo : EIATTR_KPARAM_INFO
	.align		4
.L_61:
        /*0018*/ 	.byte	0x04, 0x17
        /*001a*/ 	.short	(.L_63 - .L_62)
.L_62:
        /*001c*/ 	.word	0x00000000
        /*0020*/ 	.short	0x0002
        /*0022*/ 	.short	0x0010
        /*0024*/ 	.byte	0x00, 0xf5, 0x21, 0x00


	//----- nvinfo : EIATTR_KPARAM_INFO
	.align		4
.L_63:
        /*0028*/ 	.byte	0x04, 0x17
        /*002a*/ 	.short	(.L_65 - .L_64)
.L_64:
        /*002c*/ 	.word	0x00000000
        /*0030*/ 	.short	0x0001
        /*0032*/ 	.short	0x0008
        /*0034*/ 	.byte	0x00, 0xf5, 0x21, 0x00


	//----- nvinfo : EIATTR_KPARAM_INFO
	.align		4
.L_65:
        /*0038*/ 	.byte	0x04, 0x17
        /*003a*/ 	.short	(.L_67 - .L_66)
.L_66:
        /*003c*/ 	.word	0x00000000
        /*0040*/ 	.short	0x0000
        /*0042*/ 	.short	0x0000
        /*0044*/ 	.byte	0x00, 0xf5, 0x21, 0x00


	//----- nvinfo : EIATTR_SPARSE_MMA_MASK
	.align		4
.L_67:
        /*0048*/ 	.byte	0x03, 0x50
        /*004a*/ 	.short	0x0000


	//----- nvinfo : EIATTR_MAXREG_COUNT
	.align		4
        /*004c*/ 	.byte	0x03, 0x1b
        /*004e*/ 	.short	0x00ff


	//----- nvinfo : EIATTR_MERCURY_ISA_VERSION
	.align		4
        /*0050*/ 	.byte	0x03, 0x5f
        /*0052*/ 	.short	0x0101


	//----- nvinfo : EIATTR_VRC_CTA_INIT_COUNT
	.align		4
        /*0054*/ 	.byte	0x02, 0x4a
	.zero		1
	.zero		1


	//----- nvinfo : EIATTR_EXIT_INSTR_OFFSETS
	.align		4
        /*0058*/ 	.byte	0x04, 0x1c
        /*005a*/ 	.short	(.L_69 - .L_68)


	//   ....[0]....
.L_68:
        /*005c*/ 	.word	0x00000960


	//----- nvinfo : EIATTR_CBANK_PARAM_SIZE
	.align		4
.L_69:
        /*0060*/ 	.byte	0x03, 0x19
        /*0062*/ 	.short	0x001c


	//----- nvinfo : EIATTR_PARAM_CBANK
	.align		4
        /*0064*/ 	.byte	0x04, 0x0a
        /*0066*/ 	.short	(.L_71 - .L_70)
	.align		4
.L_70:
        /*0068*/ 	.word	index@(.nv.constant0._Z14matrix_mul_gpuPiS_S_i)
        /*006c*/ 	.short	0x0380
        /*006e*/ 	.short	0x001c


	//----- nvinfo : EIATTR_SW_WAR
	.align		4
.L_71:
        /*0070*/ 	.byte	0x04, 0x36
        /*0072*/ 	.short	(.L_73 - .L_72)
.L_72:
        /*0074*/ 	.word	0x00000008
.L_73:


//--------------------- .nv.callgraph             --------------------------
	.section	.nv.callgraph,"",@"SHT_CUDA_CALLGRAPH"
	.align	4
	.sectionentsize	8
	.align		4
        /*0000*/ 	.word	0x00000000
	.align		4
        /*0004*/ 	.word	0xffffffff
	.align		4
        /*0008*/ 	.word	0x00000000
	.align		4
        /*000c*/ 	.word	0xfffffffe
	.align		4
        /*0010*/ 	.word	0x00000000
	.align		4
        /*0014*/ 	.word	0xfffffffd
	.align		4
        /*0018*/ 	.word	0x00000000
	.align		4
        /*001c*/ 	.word	0xfffffffc


//--------------------- .text._Z11readMessageiiiiPii --------------------------
	.section	.text._Z11readMessageiiiiPii,"ax",@progbits
	.align	128
        .global         _Z11readMessageiiiiPii
        .type           _Z11readMessageiiiiPii,@function
        .size           _Z11readMessageiiiiPii,(.L_x_16 - _Z11readMessageiiiiPii)
        .other          _Z11readMessageiiiiPii,@"STO_CUDA_ENTRY STV_DEFAULT"
_Z11readMessageiiiiPii:
.text._Z11readMessageiiiiPii:
[----:B------:R-:W-:Y:S08]  /*0000*/  LDC R1, c[0x0][0x37c] ;  /* 0x0000df00ff017b82 */ /* 0x000ff00000000800 */
[----:B------:R-:W0:Y:S08]  /*0010*/  LDC R2, c[0x0][0x398] ;  /* 0x0000e600ff027b82 */ /* 0x000e300000000800 */
[----:B------:R-:W1:Y:S08]  /*0020*/  LDC.64 R4, c[0x0][0x380] ;  /* 0x0000e000ff047b82 */ /* 0x000e700000000a00 */
[----:B------:R-:W2:Y:S01]  /*0030*/  LDC.64 R6, c[0x0][0x388] ;  /* 0x0000e200ff067b82 */ /* 0x000ea20000000a00 */
[----:B0-----:R-:W-:Y:S01]  /*0040*/  ISETP.GE.AND P0, PT, R2, 0x1, PT ;  /* 0x000000010200780c */ /* 0x001fe20003f06270 */
[----:B-1----:R-:W-:-:S04]  /*0050*/  IMAD R3, R4, 0x64, R5 ;  /* 0x0000006404037824 */ /* 0x002fc800078e0205 */
[----:B--2---:R-:W-:-:S08]  /*0060*/  IMAD R0, R6, 0xf4240, R3 ;  /* 0x000f424006007824 */ /* 0x004fd000078e0203 */
[----:B------:R-:W-:Y:S05]  /*0070*/  @!P0 EXIT ;  /* 0x000000000000894d */ /* 0x000fea0003800000 */
[----:B------:R-:W-:Y:S01]  /*0080*/  ISETP.GE.U32.AND P0, PT, R2, 0x8, PT ;  /* 0x000000080200780c */ /* 0x000fe20003f06070 */
[----:B------:R-:W-:Y:S01]  /*0090*/  IMAD.MOV.U32 R5, RZ, RZ, 0xa ;  /* 0x0000000aff057424 */ /* 0x000fe200078e00ff */
[----:B------:R-:W0:Y:S01]  /*00a0*/  LDCU.64 UR6, c[0x0][0x358] ;  /* 0x00006b00ff0677ac */ /* 0x000e220008000a00 */
[----:B------:R-:W-:Y:S02]  /*00b0*/  IMAD R0, R7, 0x2710, R0 ;  /* 0x0000271007007824 */ /* 0x000fe400078e0200 */
[----:B------:R-:W-:Y:S02]  /*00c0*/  IMAD.MOV.U32 R3, RZ, RZ, RZ ;  /* 0x000000ffff037224 */ /* 0x000fe400078e00ff */
[----:B------:R-:W-:-:S06]  /*00d0*/  IMAD R0, R0, R5, 0x1 ;  /* 0x0000000100007424 */ /* 0x000fcc00078e0205 */
[----:B------:R-:W-:Y:S05]  /*00e0*/  @!P0 BRA `(.L_x_0) ;  /* 0x0000000000788947 */ /* 0x000fea0003800000 */
[----:B------:R-:W1:Y:S01]  /*00f0*/  LDCU.64 UR4, c[0x0][0x390] ;  /* 0x00007200ff0477ac */ /* 0x000e620008000a00 */
[----:B------:R-:W-:Y:S01]  /*0100*/  LOP3.LUT R3, R2, 0x7ffffff8, RZ, 0xc0, !PT ;  /* 0x7ffffff802037812 */ /* 0x000fe200078ec0ff */
[----:B------:R-:W-:Y:S01]  /*0110*/  IMAD.MOV.U32 R7, RZ, RZ, RZ ;  /* 0x000000ffff077224 */ /* 0x000fe200078e00ff */
[----:B-1----:R-:W-:-:S04]  /*0120*/  UIADD3 UR4, UP0, UPT, UR4, 0x10, URZ ;  /* 0x0000001004047890 */ /* 0x002fc8000ff1e0ff */
[----:B------:R-:W-:Y:S02]  /*0130*/  UIADD3.X UR5, UPT, UPT, URZ, UR5, URZ, UP0, !UPT ;  /* 0x00000005ff057290 */ /* 0x000fe400087fe4ff */
[----:B------:R-:W-:-:S04]  /*0140*/  IMAD.U32 R6, RZ, RZ, UR4 ;  /* 0x00000004ff067e24 */ /* 0x000fc8000f8e00ff */
[----:B------:R-:W-:-:S07]  /*0150*/  IMAD.U32 R25, RZ, RZ, UR5 ;  /* 0x00000005ff197e24 */ /* 0x000fce000f8e00ff */
.L_x_1:
[----:B-1----:R-:W-:Y:S01]  /*0160*/  IMAD.MOV.U32 R4, RZ, RZ, R6 ;  /* 0x000000ffff047224 */ /* 0x002fe200078e0006 */
[C-C-:B------:R-:W-:Y:S01]  /*0170*/  IADD3.X R11, PT, PT, R0.reuse, 0x1, R7.reuse, P1, !PT ;  /* 0x00000001000b7810 */ /* 0x140fe20000ffe407 */
[----:B------:R-:W-:Y:S01]  /*0180*/  IMAD.X R9, R7, 0x1, R0, P1 ;  /* 0x0000000107097824 */ /* 0x000fe200008e0600 */
[----:B------:R-:W-:Y:S01]  /*0190*/  IADD3.X R13, PT, PT, R0, 0x2, R7, P1, !PT ;  /* 0x00000002000d7810 */ /* 0x000fe20000ffe407 */
[----:B------:R-:W-:Y:S01]  /*01a0*/  IMAD.MOV.U32 R5, RZ, RZ, R25 ;  /* 0x000000ffff057224 */ /* 0x000fe200078e0019 */
[----:B------:R-:W-:Y:S02]  /*01b0*/  IADD3 R6, P0, PT, R4, 0x20, RZ ;  /* 0x0000002004067810 */ /* 0x000fe40007f1e0ff */
[C-C-:B------:R-:W-:Y:S02]  /*01c0*/  IADD3.X R15, PT, PT, R0.reuse, 0x3, R7.reuse, P1, !PT ;  /* 0x00000003000f7810 */ /* 0x140fe40000ffe407 */
[C---:B------:R-:W-:Y:S01]  /*01d0*/  IADD3.X R17, PT, PT, R0.reuse, 0x4, R7, P1, !PT ;  /* 0x0000000400117810 */ /* 0x040fe20000ffe407 */
[----:B------:R-:W-:Y:S01]  /*01e0*/  IMAD.X R25, RZ, RZ, R5, P0 ;  /* 0x000000ffff197224 */ /* 0x000fe200000e0605 */
[C-C-:B------:R-:W-:Y:S01]  /*01f0*/  IADD3.X R19, PT, PT, R0.reuse, 0x5, R7.reuse, P1, !PT ;  /* 0x0000000500137810 */ /* 0x140fe20000ffe407 */
[----:B0-----:R1:W-:Y:S01]  /*0200*/  STG.E desc[UR6][R4.64+-0x10], R9 ;  /* 0xfffff00904007986 */ /* 0x0013e2000c101906 */
[----:B------:R-:W-:-:S02]  /*0210*/  IADD3.X R21, PT, PT, R0, 0x6, R7, P1, !PT ;  /* 0x0000000600157810 */ /* 0x000fc40000ffe407 */
[----:B------:R-:W-:Y:S01]  /*0220*/  IADD3.X R23, PT, PT, R0, 0x7, R7, P1, !PT ;  /* 0x0000000700177810 */ /* 0x000fe20000ffe407 */
[----:B------:R-:W-:Y:S01]  /*0230*/  VIADD R7, R7, 0x8 ;  /* 0x0000000807077836 */ /* 0x000fe20000000000 */
[----:B------:R1:W-:Y:S04]  /*0240*/  STG.E desc[UR6][R4.64+-0xc], R11 ;  /* 0xfffff40b04007986 */ /* 0x0003e8000c101906 */
[----:B------:R-:W-:Y:S01]  /*0250*/  ISETP.NE.AND P0, PT, R7, R3, PT ;  /* 0x000000030700720c */ /* 0x000fe20003f05270 */
[----:B------:R1:W-:Y:S04]  /*0260*/  STG.E desc[UR6][R4.64+-0x8], R13 ;  /* 0xfffff80d04007986 */ /* 0x0003e8000c101906 */
[----:B------:R1:W-:Y:S04]  /*0270*/  STG.E desc[UR6][R4.64+-0x4], R15 ;  /* 0xfffffc0f04007986 */ /* 0x0003e8000c101906 */
[----:B------:R1:W-:Y:S04]  /*0280*/  STG.E desc[UR6][R4.64], R17 ;  /* 0x0000001104007986 */ /* 0x0003e8000c101906 */
[----:B------:R1:W-:Y:S04]  /*0290*/  STG.E desc[UR6][R4.64+0x4], R19 ;  /* 0x0000041304007986 */ /* 0x0003e8000c101906 */
[----:B------:R1:W-:Y:S04]  /*02a0*/  STG.E desc[UR6][R4.64+0x8], R21 ;  /* 0x0000081504007986 */ /* 0x0003e8000c101906 */
[----:B------:R1:W-:Y:S01]  /*02b0*/  STG.E desc[UR6][R4.64+0xc], R23 ;  /* 0x00000c1704007986 */ /* 0x0003e2000c101906 */
[----:B------:R-:W-:Y:S05]  /*02c0*/  @P0 BRA `(.L_x_1) ;  /* 0xfffffffc00a40947 */ /* 0x000fea000383ffff */
.L_x_0:
[----:B-1----:R-:W-:-:S04]  /*02d0*/  LOP3.LUT R4, R2, 0x7, RZ, 0xc0, !PT ;  /* 0x0000000702047812 */ /* 0x002fc800078ec0ff */
[----:B------:R-:W-:-:S13]  /*02e0*/  ISETP.NE.AND P0, PT, R4, RZ, PT ;  /* 0x000000ff0400720c */ /* 0x000fda0003f05270 */
[----:B0-----:R-:W-:Y:S05]  /*02f0*/  @!P0 EXIT ;  /* 0x000000000000894d */ /* 0x001fea0003800000 */
[----:B------:R-:W-:Y:S02]  /*0300*/  ISETP.GE.U32.AND P0, PT, R4, 0x4, PT ;  /* 0x000000040400780c */ /* 0x000fe40003f06070 */
[----:B------:R-:W-:-:S11]  /*0310*/  LOP3.LUT R6, R2, 0x3, RZ, 0xc0, !PT ;  /* 0x0000000302067812 */ /* 0x000fd600078ec0ff */
[----:B------:R-:W-:Y:S05]  /*0320*/  @!P0 BRA `(.L_x_2) ;  /* 0x00000000002c8947 */ /* 0x000fea0003800000 */
[----:B------:R-:W0:Y:S01]  /*0330*/  LDC.64 R4, c[0x0][0x390] ;  /* 0x0000e400ff047b82 */ /* 0x000e220000000a00 */
[C---:B------:R-:W-:Y:S01]  /*0340*/  IMAD.X R7, R3.reuse, 0x1, R0, P0 ;  /* 0x0000000103077824 */ /* 0x040fe200000e0600 */
[C-C-:B------:R-:W-:Y:S02]  /*0350*/  IADD3.X R9, PT, PT, R0.reuse, 0x1, R3.reuse, P0, !PT ;  /* 0x0000000100097810 */ /* 0x140fe400007fe403 */
[C-C-:B------:R-:W-:Y:S02]  /*0360*/  IADD3.X R11, PT, PT, R0.reuse, 0x2, R3.reuse, P0, !PT ;  /* 0x00000002000b7810 */ /* 0x140fe400007fe403 */
[----:B------:R-:W-:Y:S01]  /*0370*/  IADD3.X R13, PT, PT, R0, 0x3, R3, P0, !PT ;  /* 0x00000003000d7810 */ /* 0x000fe200007fe403 */
[----:B0-----:R-:W-:-:S04]  /*0380*/  IMAD.WIDE.U32 R4, R3, 0x4, R4 ;  /* 0x0000000403047825 */ /* 0x001fc800078e0004 */
[----:B------:R-:W-:Y:S01]  /*0390*/  VIADD R3, R3, 0x4 ;  /* 0x0000000403037836 */ /* 0x000fe20000000000 */
[----:B------:R0:W-:Y:S04]  /*03a0*/  STG.E desc[UR6][R4.64], R7 ;  /* 0x0000000704007986 */ /* 0x0001e8000c101906 */
[----:B------:R0:W-:Y:S04]  /*03b0*/  STG.E desc[UR6][R4.64+0x4], R9 ;  /* 0x0000040904007986 */ /* 0x0001e8000c101906 */
[----:B------:R0:W-:Y:S04]  /*03c0*/  STG.E desc[UR6][R4.64+0x8], R11 ;  /* 0x0000080b04007986 */ /* 0x0001e8000c101906 */
[----:B------:R0:W-:Y:S02]  /*03d0*/  STG.E desc[UR6][R4.64+0xc], R13 ;  /* 0x00000c0d04007986 */ /* 0x0001e4000c101906 */
.L_x_2:
[----:B------:R-:W-:-:S13]  /*03e0*/  ISETP.NE.AND P0, PT, R6, RZ, PT ;  /* 0x000000ff0600720c */ /* 0x000fda0003f05270 */
[----:B------:R-:W-:Y:S05]  /*03f0*/  @!P0 EXIT ;  /* 0x000000000000894d */ /* 0x000fea0003800000 */
[----:B------:R-:W-:Y:S02]  /*0400*/  ISETP.NE.AND P0, PT, R6, 0x1, PT ;  /* 0x000000010600780c */ /* 0x000fe40003f05270 */
[----:B------:R-:W-:-:S04]  /*0410*/  LOP3.LUT R2, R2, 0x1, RZ, 0xc0, !PT ;  /* 0x0000000102027812 */ /* 0x000fc800078ec0ff */
[----:B------:R-:W-:-:S07]  /*0420*/  ISETP.NE.U32.AND P1, PT, R2, 0x1, PT ;  /* 0x000000010200780c */ /* 0x000fce0003f25070 */
[----:B------:R-:W-:Y:S06]  /*0430*/  @!P0 BRA `(.L_x_3) ;  /* 0x00000000001c8947 */ /* 0x000fec0003800000 */
[----:B0-----:R-:W0:Y:S01]  /*0440*/  LDC.64 R4, c[0x0][0x390] ;  /* 0x0000e400ff047b82 */ /* 0x001e220000000a00 */
[C---:B------:R-:W-:Y:S01]  /*0450*/  IMAD.X R7, R3.reuse, 0x1, R0, P0 ;  /* 0x0000000103077824 */ /* 0x040fe200000e0600 */
[----:B------:R-:W-:Y:S01]  /*0460*/  IADD3.X R9, PT, PT, R0, 0x1, R3, P0, !PT ;  /* 0x0000000100097810 */ /* 0x000fe200007fe403 */
[----:B0-----:R-:W-:-:S04]  /*0470*/  IMAD.WIDE.U32 R4, R3, 0x4, R4 ;  /* 0x0000000403047825 */ /* 0x001fc800078e0004 */
[----:B------:R-:W-:Y:S01]  /*0480*/  VIADD R3, R3, 0x2 ;  /* 0x0000000203037836 */ /* 0x000fe20000000000 */
[----:B------:R1:W-:Y:S04]  /*0490*/  STG.E desc[UR6][R4.64], R7 ;  /* 0x0000000704007986 */ /* 0x0003e8000c101906 */
[----:B------:R1:W-:Y:S02]  /*04a0*/  STG.E desc[UR6][R4.64+0x4], R9 ;  /* 0x0000040904007986 */ /* 0x0003e4000c101906 */
.L_x_3:
[----:B------:R-:W-:Y:S05]  /*04b0*/  @P1 EXIT ;  /* 0x000000000000194d */ /* 0x000fea0003800000 */
[----:B01----:R-:W0:Y:S01]  /*04c0*/  LDC.64 R4, c[0x0][0x390] ;  /* 0x0000e400ff047b82 */ /* 0x003e220000000a00 */
[C---:B------:R-:W-:Y:S02]  /*04d0*/  IMAD.X R7, R3.reuse, 0x1, R0, P0 ;  /* 0x0000000103077824 */ /* 0x040fe400000e0600 */
[----:B0-----:R-:W-:-:S05]  /*04e0*/  IMAD.WIDE.U32 R2, R3, 0x4, R4 ;  /* 0x0000000403027825 */ /* 0x001fca00078e0004 */
[----:B------:R-:W-:Y:S01]  /*04f0*/  STG.E desc[UR6][R2.64], R7 ;  /* 0x0000000702007986 */ /* 0x000fe2000c101906 */
[----:B------:R-:W-:Y:S05]  /*0500*/  EXIT ;  /* 0x000000000000794d */ /* 0x000fea0003800000 */
.L_x_4:
[----:B------:R-:W-:-:S00]  /*0510*/  BRA `(.L_x_4) ;  /* 0xfffffffc00fc7947 */ /* 0x000fc0000383ffff */
[----:B------:R-:W-:-:S00]  /*0520*/  NOP ;  /* 0x0000000000007918 */ /* 0x000fc00000000000 */
        /* <DEDUP_REMOVED lines=13> */
.L_x_16:


//--------------------- .text._Z11passMessageiiiiPii --------------------------
	.section	.text._Z11passMessageiiiiPii,"ax",@progbits
	.align	128
        .global         _Z11passMessageiiiiPii
        .type           _Z11passMessageiiiiPii,@function
        .size           _Z11passMessageiiiiPii,(.L_x_17 - _Z11passMessageiiiiPii)
        .other          _Z11passMessageiiiiPii,@"STO_CUDA_ENTRY STV_DEFAULT"
_Z11passMessageiiiiPii:
.text._Z11passMessageiiiiPii:
[----:B------:R-:W-:Y:S08]  /*0000*/  LDC R1, c[0x0][0x37c] ;  /* 0x0000df00ff017b82 */ /* 0x000ff00000000800 */
[----:B------:R-:W0:Y:S01]  /*0010*/  LDC R4, c[0x0][0x398] ;  /* 0x0000e600ff047b82 */ /* 0x000e220000000800 */
[----:B------:R-:W1:Y:S01]  /*0020*/  LDCU UR6, c[0x0][0x388] ;  /* 0x00007100ff0677ac */ /* 0x000e620008000800 */
[----:B------:R-:W2:Y:S01]  /*0030*/  LDCU.64 UR4, c[0x0][0x380] ;  /* 0x00007000ff0477ac */ /* 0x000ea20008000a00 */
[----:B0-----:R-:W-:-:S13]  /*0040*/  ISETP.GE.AND P0, PT, R4, 0x1, PT ;  /* 0x000000010400780c */ /* 0x001fda0003f06270 */
[----:B-12---:R-:W-:Y:S05]  /*0050*/  @!P0 EXIT ;  /* 0x000000000000894d */ /* 0x006fea0003800000 */
[----:B------:R-:W0:Y:S01]  /*0060*/  LDCU UR7, c[0x0][0x38c] ;  /* 0x00007180ff0777ac */ /* 0x000e220008000800 */
[----:B------:R-:W-:Y:S01]  /*0070*/  ISETP.GE.U32.AND P0, PT, R4, 0x10, PT ;  /* 0x000000100400780c */ /* 0x000fe20003f06070 */
[----:B------:R-:W-:Y:S01]  /*0080*/  IMAD.MOV.U32 R0, RZ, RZ, RZ ;  /* 0x000000ffff007224 */ /* 0x000fe200078e00ff */
[----:B------:R-:W-:Y:S01]  /*0090*/  UIMAD UR4, UR4, 0x64, UR5 ;  /* 0x00000064040478a4 */ /* 0x000fe2000f8e0205 */
[----:B------:R-:W1:Y:S03]  /*00a0*/  LDCU.64 UR8, c[0x0][0x358] ;  /* 0x00006b00ff0877ac */ /* 0x000e660008000a00 */
[----:B------:R-:W-:-:S04]  /*00b0*/  UIMAD UR4, UR6, 0xf4240, UR4 ;  /* 0x000f4240060478a4 */ /* 0x000fc8000f8e0204 */
[----:B------:R-:W-:-:S04]  /*00c0*/  UIMAD UR4, UR4, 0xa, URZ ;  /* 0x0000000a040478a4 */ /* 0x000fc8000f8e02ff */
[----:B0-----:R-:W-:Y:S01]  /*00d0*/  UIMAD UR4, UR7, 0x186a0, UR4 ;  /* 0x000186a0070478a4 */ /* 0x001fe2000f8e0204 */
[----:B------:R-:W-:Y:S11]  /*00e0*/  @!P0 BRA `(.L_x_5) ;  /* 0x0000000000f88947 */ /* 0x000ff60003800000 */
[----:B------:R-:W0:Y:S01]  /*00f0*/  LDCU.64 UR6, c[0x0][0x390] ;  /* 0x00007200ff0677ac */ /* 0x000e220008000a00 */
[----:B------:R-:W-:-:S05]  /*0100*/  LOP3.LUT R0, R4, 0x7ffffff0, RZ, 0xc0, !PT ;  /* 0x7ffffff004007812 */ /* 0x000fca00078ec0ff */
[----:B------:R-:W-:Y:S01]  /*0110*/  IMAD.MOV R7, RZ, RZ, -R0 ;  /* 0x000000ffff077224 */ /* 0x000fe200078e0a00 */
[----:B0-----:R-:W-:-:S04]  /*0120*/  UIADD3 UR5, UP0, UPT, UR6, 0x20, URZ ;  /* 0x0000002006057890 */ /* 0x001fc8000ff1e0ff */
[----:B------:R-:W-:Y:S02]  /*0130*/  UIADD3.X UR6, UPT, UPT, URZ, UR7, URZ, UP0, !UPT ;  /* 0x00000007ff067290 */ /* 0x000fe400087fe4ff */
[----:B------:R-:W-:-:S04]  /*0140*/  IMAD.U32 R6, RZ, RZ, UR5 ;  /* 0x00000005ff067e24 */ /* 0x000fc8000f8e00ff */
[----:B------:R-:W-:-:S07]  /*0150*/  IMAD.U32 R5, RZ, RZ, UR6 ;  /* 0x00000006ff057e24 */ /* 0x000fce000f8e00ff */
.L_x_6:
[----:B0-----:R-:W-:Y:S02]  /*0160*/  IMAD.MOV.U32 R2, RZ, RZ, R6 ;  /* 0x000000ffff027224 */ /* 0x001fe400078e0006 */
[----:B------:R-:W-:Y:S02]  /*0170*/  IMAD.MOV.U32 R3, RZ, RZ, R5 ;  /* 0x000000ffff037224 */ /* 0x000fe400078e0005 */
[----:B------:R-:W-:Y:S01]  /*0180*/  VIADD R7, R7, 0x10 ;  /* 0x0000001007077836 */ /* 0x000fe20000000000 */
[----:B------:R-:W-:Y:S02]  /*0190*/  IADD3 R6, P0, PT, R2, 0x40, RZ ;  /* 0x0000004002067810 */ /* 0x000fe40007f1e0ff */
[----:B-1----:R-:W2:Y:S03]  /*01a0*/  LDG.E R17, desc[UR8][R2.64+-0x20] ;  /* 0xffffe00802117981 */ /* 0x002ea6000c1e1900 */
[----:B------:R-:W-:Y:S01]  /*01b0*/  IMAD.X R5, RZ, RZ, R3, P0 ;  /* 0x000000ffff057224 */ /* 0x000fe200000e0603 */
[----:B------:R-:W3:Y:S04]  /*01c0*/  LDG.E R18, desc[UR8][R2.64+-0x1c] ;  /* 0xffffe40802127981 */ /* 0x000ee8000c1e1900 */
[----:B------:R-:W4:Y:S04]  /*01d0*/  LDG.E R20, desc[UR8][R2.64+-0x18] ;  /* 0xffffe80802147981 */ /* 0x000f28000c1e1900 */
[----:B------:R-:W5:Y:S04]  /*01e0*/  LDG.E R22, desc[UR8][R2.64+-0x14] ;  /* 0xffffec0802167981 */ /* 0x000f68000c1e1900 */
        /* <DEDUP_REMOVED lines=11> */
[----:B------:R-:W5:Y:S01]  /*02a0*/  LDG.E R9, desc[UR8][R2.64+0x1c] ;  /* 0x00001c0802097981 */ /* 0x000f62000c1e1900 */
[----:B------:R-:W-:-:S02]  /*02b0*/  ISETP.NE.AND P0, PT, R7, RZ, PT ;  /* 0x000000ff0700720c */ /* 0x000fc40003f05270 */
[----:B--2---:R-:W-:Y:S02]  /*02c0*/  IADD3.X R17, PT, PT, R17, UR4, RZ, P1, !PT ;  /* 0x0000000411117c10 */ /* 0x004fe40008ffe4ff */
[----:B---3--:R-:W-:Y:S02]  /*02d0*/  IADD3.X R19, PT, PT, R18, UR4, RZ, P1, !PT ;  /* 0x0000000412137c10 */ /* 0x008fe40008ffe4ff */
[----:B----4-:R-:W-:Y:S02]  /*02e0*/  IADD3.X R21, PT, PT, R20, UR4, RZ, P1, !PT ;  /* 0x0000000414157c10 */ /* 0x010fe40008ffe4ff */
[----:B-----5:R-:W-:Y:S01]  /*02f0*/  IADD3.X R23, PT, PT, R22, UR4, RZ, P1, !PT ;  /* 0x0000000416177c10 */ /* 0x020fe20008ffe4ff */
[----:B------:R0:W-:Y:S01]  /*0300*/  STG.E desc[UR8][R2.64+-0x20], R17 ;  /* 0xffffe01102007986 */ /* 0x0001e2000c101908 */
[----:B------:R-:W-:-:S03]  /*0310*/  IADD3.X R25, PT, PT, R24, UR4, RZ, P1, !PT ;  /* 0x0000000418197c10 */ /* 0x000fc60008ffe4ff */
[----:B------:R1:W-:Y:S01]  /*0320*/  STG.E desc[UR8][R2.64+-0x1c], R19 ;  /* 0xffffe41302007986 */ /* 0x0003e2000c101908 */
[----:B------:R-:W-:-:S03]  /*0330*/  IADD3.X R27, PT, PT, R26, UR4, RZ, P1, !PT ;  /* 0x000000041a1b7c10 */ /* 0x000fc60008ffe4ff */
[----:B------:R2:W-:Y:S04]  /*0340*/  STG.E desc[UR8][R2.64+-0x18], R21 ;  /* 0xffffe81502007986 */ /* 0x0005e8000c101908 */
[----:B------:R3:W-:Y:S01]  /*0350*/  STG.E desc[UR8][R2.64+-0x14], R23 ;  /* 0xffffec1702007986 */ /* 0x0007e2000c101908 */
[----:B0-----:R-:W-:Y:S02]  /*0360*/  IADD3.X R17, PT, PT, R28, UR4, RZ, P1, !PT ;  /* 0x000000041c117c10 */ /* 0x001fe40008ffe4ff */
[----:B------:R-:W-:Y:S02]  /*0370*/  IADD3.X R29, PT, PT, R16, UR4, RZ, P1, !PT ;  /* 0x00000004101d7c10 */ /* 0x000fe40008ffe4ff */
[----:B------:R-:W-:Y:S02]  /*0380*/  IADD3.X R15, PT, PT, R15, UR4, RZ, P1, !PT ;  /* 0x000000040f0f7c10 */ /* 0x000fe40008ffe4ff */
[----:B------:R-:W-:-:S02]  /*0390*/  IADD3.X R14, PT, PT, R14, UR4, RZ, P1, !PT ;  /* 0x000000040e0e7c10 */ /* 0x000fc40008ffe4ff */
[----:B------:R-:W-:Y:S02]  /*03a0*/  IADD3.X R13, PT, PT, R13, UR4, RZ, P1, !PT ;  /* 0x000000040d0d7c10 */ /* 0x000fe40008ffe4ff */
[----:B-1----:R-:W-:Y:S02]  /*03b0*/  IADD3.X R19, PT, PT, R12, UR4, RZ, P1, !PT ;  /* 0x000000040c137c10 */ /* 0x002fe40008ffe4ff */
[----:B--2---:R-:W-:Y:S02]  /*03c0*/  IADD3.X R21, PT, PT, R8, UR4, RZ, P1, !PT ;  /* 0x0000000408157c10 */ /* 0x004fe40008ffe4ff */
[----:B------:R-:W-:Y:S02]  /*03d0*/  IADD3.X R11, PT, PT, R11, UR4, RZ, P1, !PT ;  /* 0x000000040b0b7c10 */ /* 0x000fe40008ffe4ff */
[----:B---3--:R-:W-:Y:S02]  /*03e0*/  IADD3.X R23, PT, PT, R10, UR4, RZ, P1, !PT ;  /* 0x000000040a177c10 */ /* 0x008fe40008ffe4ff */
[----:B------:R-:W-:Y:S01]  /*03f0*/  IADD3.X R9, PT, PT, R9, UR4, RZ, P1, !PT ;  /* 0x0000000409097c10 */ /* 0x000fe20008ffe4ff */
[----:B------:R0:W-:Y:S04]  /*0400*/  STG.E desc[UR8][R2.64+-0x10], R25 ;  /* 0xfffff01902007986 */ /* 0x0001e8000c101908 */
        /* <DEDUP_REMOVED lines=10> */
[----:B------:R0:W-:Y:S01]  /*04b0*/  STG.E desc[UR8][R2.64+0x1c], R9 ;  /* 0x00001c0902007986 */ /* 0x0001e2000c101908 */
[----:B------:R-:W-:Y:S05]  /*04c0*/  @P0 BRA `(.L_x_6) ;  /* 0xfffffffc00240947 */ /* 0x000fea000383ffff */
.L_x_5:
[----:B0-----:R-:W-:-:S04]  /*04d0*/  LOP3.LUT R2, R4, 0xf, RZ, 0xc0, !PT ;  /* 0x0000000f04027812 */ /* 0x001fc800078ec0ff */
[----:B------:R-:W-:-:S13]  /*04e0*/  ISETP.NE.AND P0, PT, R2, RZ, PT ;  /* 0x000000ff0200720c */ /* 0x000fda0003f05270 */
[----:B-1----:R-:W-:Y:S05]  /*04f0*/  @!P0 EXIT ;  /* 0x000000000000894d */ /* 0x002fea0003800000 */
[----:B------:R-:W-:-:S13]  /*0500*/  ISETP.GE.U32.AND P0, PT, R2, 0x8, PT ;  /* 0x000000080200780c */ /* 0x000fda0003f06070 */
[----:B------:R-:W-:Y:S05]  /*0510*/  @!P0 BRA `(.L_x_7) ;  /* 0x00000000006c8947 */ /* 0x000fea0003800000 */
[----:B------:R-:W0:Y:S02]  /*0520*/  LDC.64 R2, c[0x0][0x390] ;  /* 0x0000e400ff027b82 */ /* 0x000e240000000a00 */
[----:B0-----:R-:W-:-:S05]  /*0530*/  IMAD.WIDE.U32 R2, R0, 0x4, R2 ;  /* 0x0000000400027825 */ /* 0x001fca00078e0002 */
[----:B------:R-:W2:Y:S04]  /*0540*/  LDG.E R6, desc[UR8][R2.64+0x4] ;  /* 0x0000040802067981 */ /* 0x000ea8000c1e1900 */
[----:B------:R-:W3:Y:S04]  /*0550*/  LDG.E R5, desc[UR8][R2.64] ;  /* 0x0000000802057981 */ /* 0x000ee8000c1e1900 */
[----:B------:R-:W4:Y:S04]  /*0560*/  LDG.E R8, desc[UR8][R2.64+0x18] ;  /* 0x0000180802087981 */ /* 0x000f28000c1e1900 */
[----:B------:R-:W5:Y:S01]  /*0570*/  LDG.E R10, desc[UR8][R2.64+0x1c] ;  /* 0x00001c08020a7981 */ /* 0x000f62000c1e1900 */
[----:B--2---:R-:W-:-:S03]  /*0580*/  IADD3.X R7, PT, PT, R6, UR4, RZ, P0, !PT ;  /* 0x0000000406077c10 */ /* 0x004fc600087fe4ff */
[----:B------:R-:W2:Y:S01]  /*0590*/  LDG.E R6, desc[UR8][R2.64+0x8] ;  /* 0x0000080802067981 */ /* 0x000ea2000c1e1900 */
[----:B---3--:R-:W-:Y:S02]  /*05a0*/  IADD3.X R5, PT, PT, R5, UR4, RZ, P0, !PT ;  /* 0x0000000405057c10 */ /* 0x008fe400087fe4ff */
[----:B--2---:R-:W-:Y:S02]  /*05b0*/  IADD3.X R9, PT, PT, R6, UR4, RZ, P0, !PT ;  /* 0x0000000406097c10 */ /* 0x004fe400087fe4ff */
[----:B------:R-:W2:Y:S02]  /*05c0*/  LDG.E R6, desc[UR8][R2.64+0xc] ;  /* 0x00000c0802067981 */ /* 0x000ea4000c1e1900 */
[----:B--2---:R-:W-:Y:S02]  /*05d0*/  IADD3.X R11, PT, PT, R6, UR4, RZ, P0, !PT ;  /* 0x00000004060b7c10 */ /* 0x004fe400087fe4ff */
[----:B------:R-:W2:Y:S02]  /*05e0*/  LDG.E R6, desc[UR8][R2.64+0x10] ;  /* 0x0000100802067981 */ /* 0x000ea4000c1e1900 */
[----:B--2---:R-:W-:-:S02]  /*05f0*/  IADD3.X R13, PT, PT, R6, UR4, RZ, P0, !PT ;  /* 0x00000004060d7c10 */ /* 0x004fc400087fe4ff */
[----:B------:R-:W2:Y:S01]  /*0600*/  LDG.E R6, desc[UR8][R2.64+0x14] ;  /* 0x0000140802067981 */ /* 0x000ea2000c1e1900 */
[----:B----4-:R-:W-:Y:S02]  /*0610*/  IADD3.X R17, PT, PT, R8, UR4, RZ, P0, !PT ;  /* 0x0000000408117c10 */ /* 0x010fe400087fe4ff */
[----:B-----5:R-:W-:Y:S01]  /*0620*/  IADD3.X R19, PT, PT, R10, UR4, RZ, P0, !PT ;  /* 0x000000040a137c10 */ /* 0x020fe200087fe4ff */
[----:B------:R0:W-:Y:S04]  /*0630*/  STG.E desc[UR8][R2.64], R5 ;  /* 0x0000000502007986 */ /* 0x0001e8000c101908 */
[----:B------:R0:W-:Y:S04]  /*0640*/  STG.E desc[UR8][R2.64+0x4], R7 ;  /* 0x0000040702007986 */ /* 0x0001e8000c101908 */
[----:B------:R0:W-:Y:S04]  /*0650*/  STG.E desc[UR8][R2.64+0x8], R9 ;  /* 0x0000080902007986 */ /* 0x0001e8000c101908 */
[----:B------:R0:W-:Y:S04]  /*0660*/  STG.E desc[UR8][R2.64+0xc], R11 ;  /* 0x00000c0b02007986 */ /* 0x0001e8000c101908 */
[----:B------:R0:W-:Y:S04]  /*0670*/  STG.E desc[UR8][R2.64+0x10], R13 ;  /* 0x0000100d02007986 */ /* 0x0001e8000c101908 */
[----:B------:R0:W-:Y:S04]  /*0680*/  STG.E desc[UR8][R2.64+0x18], R17 ;  /* 0x0000181102007986 */ /* 0x0001e8000c101908 */
[----:B------:R0:W-:Y:S01]  /*0690*/  STG.E desc[UR8][R2.64+0x1c], R19 ;  /* 0x00001c1302007986 */ /* 0x0001e2000c101908 */
[----:B------:R-:W-:Y:S01]  /*06a0*/  VIADD R0, R0, 0x8 ;  /* 0x0000000800007836 */ /* 0x000fe20000000000 */
[----:B--2---:R-:W-:-:S05]  /*06b0*/  IADD3.X R15, PT, PT, R6, UR4, RZ, P0, !PT ;  /* 0x00000004060f7c10 */ /* 0x004fca00087fe4ff */
[----:B------:R0:W-:Y:S02]  /*06c0*/  STG.E desc[UR8][R2.64+0x14], R15 ;  /* 0x0000140f02007986 */ /* 0x0001e4000c101908 */
.L_x_7:
[----:B0-----:R-:W-:-:S04]  /*06d0*/  LOP3.LUT R2, R4, 0x7, RZ, 0xc0, !PT ;  /* 0x0000000704027812 */ /* 0x001fc800078ec0ff */
[----:B------:R-:W-:-:S13]  /*06e0*/  ISETP.NE.AND P0, PT, R2, RZ, PT ;  /* 0x000000ff0200720c */ /* 0x000fda0003f05270 */
[----:B------:R-:W-:Y:S05]  /*06f0*/  @!P0 EXIT ;  /* 0x000000000000894d */ /* 0x000fea0003800000 */
[----:B------:R-:W-:Y:S02]  /*0700*/  ISETP.GE.U32.AND P0, PT, R2, 0x4, PT ;  /* 0x000000040200780c */ /* 0x000fe40003f06070 */
[----:B------:R-:W-:-:S04]  /*0710*/  LOP3.LUT R4, R4, 0x3, RZ, 0xc0, !PT ;  /* 0x0000000304047812 */ /* 0x000fc800078ec0ff */
[----:B------:R-:W-:-:S07]  /*0720*/  ISETP.NE.AND P1, PT, R4, RZ, PT ;  /* 0x000000ff0400720c */ /* 0x000fce0003f25270 */
[----:B------:R-:W-:Y:S06]  /*0730*/  @!P0 BRA `(.L_x_8) ;  /* 0x00000000003c8947 */ /* 0x000fec0003800000 */
[----:B------:R-:W0:Y:S02]  /*0740*/  LDC.64 R2, c[0x0][0x390] ;  /* 0x0000e400ff027b82 */ /* 0x000e240000000a00 */
[----:B0-----:R-:W-:-:S05]  /*0750*/  IMAD.WIDE.U32 R2, R0, 0x4, R2 ;  /* 0x0000000400027825 */ /* 0x001fca00078e0002 */
[----:B------:R-:W2:Y:S04]  /*0760*/  LDG.E R5, desc[UR8][R2.64] ;  /* 0x0000000802057981 */ /* 0x000ea8000c1e1900 */
[----:B------:R-:W3:Y:S04]  /*0770*/  LDG.E R6, desc[UR8][R2.64+0x4] ;  /* 0x0000040802067981 */ /* 0x000ee8000c1e1900 */
[----:B------:R-:W4:Y:S04]  /*0780*/  LDG.E R8, desc[UR8][R2.64+0x8] ;  /* 0x0000080802087981 */ /* 0x000f28000c1e1900 */
[----:B------:R-:W5:Y:S01]  /*0790*/  LDG.E R10, desc[UR8][R2.64+0xc] ;  /* 0x00000c08020a7981 */ /* 0x000f62000c1e1900 */
[----:B------:R-:W-:Y:S01]  /*07a0*/  VIADD R0, R0, 0x4 ;  /* 0x0000000400007836 */ /* 0x000fe20000000000 */
[----:B--2---:R-:W-:-:S02]  /*07b0*/  IADD3.X R5, PT, PT, R5, UR4, RZ, P0, !PT ;  /* 0x0000000405057c10 */ /* 0x004fc400087fe4ff */
[----:B---3--:R-:W-:-:S03]  /*07c0*/  IADD3.X R7, PT, PT, R6, UR4, RZ, P0, !PT ;  /* 0x0000000406077c10 */ /* 0x008fc600087fe4ff */
[----:B------:R0:W-:Y:S01]  /*07d0*/  STG.E desc[UR8][R2.64], R5 ;  /* 0x0000000502007986 */ /* 0x0001e2000c101908 */
[----:B----4-:R-:W-:-:S03]  /*07e0*/  IADD3.X R9, PT, PT, R8, UR4, RZ, P0, !PT ;  /* 0x0000000408097c10 */ /* 0x010fc600087fe4ff */
[----:B------:R0:W-:Y:S01]  /*07f0*/  STG.E desc[UR8][R2.64+0x4], R7 ;  /* 0x0000040702007986 */ /* 0x0001e2000c101908 */
[----:B-----5:R-:W-:-:S03]  /*0800*/  IADD3.X R11, PT, PT, R10, UR4, RZ, P0, !PT ;  /* 0x000000040a0b7c10 */ /* 0x020fc600087fe4ff */
[----:B------:R0:W-:Y:S04]  /*0810*/  STG.E desc[UR8][R2.64+0x8], R9 ;  /* 0x0000080902007986 */ /* 0x0001e8000c101908 */
[----:B------:R0:W-:Y:S02]  /*0820*/  STG.E desc[UR8][R2.64+0xc], R11 ;  /* 0x00000c0b02007986 */ /* 0x0001e4000c101908 */
.L_x_8:
[----:B------:R-:W-:Y:S05]  /*0830*/  @!P1 EXIT ;  /* 0x000000000000994d */ /* 0x000fea0003800000 */
[----:B0-----:R-:W0:Y:S01]  /*0840*/  LDC.64 R2, c[0x0][0x390] ;  /* 0x0000e400ff027b82 */ /* 0x001e220000000a00 */
[----:B------:R-:W-:Y:S02]  /*0850*/  IMAD.MOV R4, RZ, RZ, -R4 ;  /* 0x000000ffff047224 */ /* 0x000fe400078e0a04 */
[----:B0-----:R-:W-:-:S04]  /*0860*/  IMAD.WIDE.U32 R2, R0, 0x4, R2 ;  /* 0x0000000400027825 */ /* 0x001fc800078e0002 */
[----:B------:R-:W-:Y:S02]  /*0870*/  IMAD.MOV.U32 R0, RZ, RZ, R2 ;  /* 0x000000ffff007224 */ /* 0x000fe400078e0002 */
[----:B------:R-:W-:-:S07]  /*0880*/  IMAD.MOV.U32 R7, RZ, RZ, R3 ;  /* 0x000000ffff077224 */ /* 0x000fce00078e0003 */
.L_x_9:
[----:B0-----:R-:W-:Y:S02]  /*0890*/  IMAD.MOV.U32 R2, RZ, RZ, R0 ;  /* 0x000000ffff027224 */ /* 0x001fe400078e0000 */
[----:B------:R-:W-:-:S05]  /*08a0*/  IMAD.MOV.U32 R3, RZ, RZ, R7 ;  /* 0x000000ffff037224 */ /* 0x000fca00078e0007 */
[----:B------:R-:W2:Y:S01]  /*08b0*/  LDG.E R0, desc[UR8][R2.64] ;  /* 0x0000000802007981 */ /* 0x000ea2000c1e1900 */
[----:B------:R-:W-:Y:S01]  /*08c0*/  VIADD R4, R4, 0x1 ;  /* 0x0000000104047836 */ /* 0x000fe20000000000 */
[----:B--2---:R-:W-:-:S04]  /*08d0*/  IADD3.X R5, PT, PT, R0, UR4, RZ, P0, !PT ;  /* 0x0000000400057c10 */ /* 0x004fc800087fe4ff */
[----:B------:R-:W-:Y:S02]  /*08e0*/  ISETP.NE.AND P0, PT, R4, RZ, PT ;  /* 0x000000ff0400720c */ /* 0x000fe40003f05270 */
[----:B------:R-:W-:Y:S01]  /*08f0*/  IADD3 R0, P1, PT, R2, 0x4, RZ ;  /* 0x0000000402007810 */ /* 0x000fe20007f3e0ff */
[----:B------:R0:W-:Y:S04]  /*0900*/  STG.E desc[UR8][R2.64], R5 ;  /* 0x0000000502007986 */ /* 0x0001e8000c101908 */
[----:B------:R-:W-:-:S06]  /*0910*/  IMAD.X R7, RZ, RZ, R3, P1 ;  /* 0x000000ffff077224 */ /* 0x000fcc00008e0603 */
[----:B------:R-:W-:Y:S05]  /*0920*/  @P0 BRA `(.L_x_9) ;  /* 0xfffffffc00d80947 */ /* 0x000fea000383ffff */
[----:B------:R-:W-:Y:S05]  /*0930*/  EXIT ;  /* 0x000000000000794d */ /* 0x000fea0003800000 */
.L_x_10:
        /* <DEDUP_REMOVED lines=12> */
.L_x_17:


//--------------------- .text._Z14matrix_mul_gpuPiS_S_i --------------------------
	.section	.text._Z14matrix_mul_gpuPiS_S_i,"ax",@progbits
	.align	128
        .global         _Z14matrix_mul_gpuPiS_S_i
        .type           _Z14matrix_mul_gpuPiS_S_i,@function
        .size           _Z14matrix_mul_gpuPiS_S_i,(.L_x_18 - _Z14matrix_mul_gpuPiS_S_i)
        .other          _Z14matrix_mul_gpuPiS_S_i,@"STO_CUDA_ENTRY STV_DEFAULT"
_Z14matrix_mul_gpuPiS_S_i:
.text._Z14matrix_mul_gpuPiS_S_i:
[----:B------:R-:W-:Y:S08]  /*0000*/  LDC R1, c[0x0][0x37c] ;  /* 0x0000df00ff017b82 */ /* 0x000ff00000000800 */
[----:B------:R-:W0:Y:S01]  /*0010*/  LDC R0, c[0x0][0x398] ;  /* 0x0000e600ff007b82 */ /* 0x000e220000000800 */
[----:B------:R-:W1:Y:S01]  /*0020*/  S2R R3, SR_TID.X ;  /* 0x0000000000037919 */ /* 0x000e620000002100 */
[----:B------:R-:W2:Y:S01]  /*0030*/  LDCU.64 UR4, c[0x0][0x358] ;  /* 0x00006b00ff0477ac */ /* 0x000ea20008000a00 */
[----:B------:R-:W-:Y:S01]  /*0040*/  HFMA2 R20, -RZ, RZ, 0, 0 ;  /* 0x00000000ff147431 */ /* 0x000fe200000001ff */
[----:B------:R-:W3:Y:S01]  /*0050*/  S2R R2, SR_TID.Y ;  /* 0x0000000000027919 */ /* 0x000ee20000002200 */
[----:B0-----:R-:W-:-:S13]  /*0060*/  ISETP.GE.AND P0, PT, R0, 0x1, PT ;  /* 0x000000010000780c */ /* 0x001fda0003f06270 */
[----:B-123--:R-:W-:Y:S05]  /*0070*/  @!P0 BRA `(.L_x_11) ;  /* 0x0000000800288947 */ /* 0x00efea0003800000 */
[----:B------:R-:W-:Y:S01]  /*0080*/  ISETP.GE.U32.AND P1, PT, R0, 0x8, PT ;  /* 0x000000080000780c */ /* 0x000fe20003f26070 */
[----:B------:R-:W-:Y:S01]  /*0090*/  IMAD R6, R2, R0, RZ ;  /* 0x0000000002067224 */ /* 0x000fe200078e02ff */
[----:B------:R-:W-:Y:S02]  /*00a0*/  LOP3.LUT R5, R0, 0x7, RZ, 0xc0, !PT ;  /* 0x0000000700057812 */ /* 0x000fe400078ec0ff */
[----:B------:R-:W-:Y:S02]  /*00b0*/  MOV R7, RZ ;  /* 0x000000ff00077202 */ /* 0x000fe40000000f00 */
[----:B------:R-:W-:Y:S02]  /*00c0*/  ISETP.NE.AND P0, PT, R5, RZ, PT ;  /* 0x000000ff0500720c */ /* 0x000fe40003f05270 */
[----:B------:R-:W-:-:S05]  /*00d0*/  MOV R20, RZ ;  /* 0x000000ff00147202 */ /* 0x000fca0000000f00 */
[----:B------:R-:W-:Y:S06]  /*00e0*/  @!P1 BRA `(.L_x_12) ;  /* 0x0000000000fc9947 */ /* 0x000fec0003800000 */
[----:B------:R-:W0:Y:S01]  /*00f0*/  LDC.64 R8, c[0x0][0x380] ;  /* 0x0000e000ff087b82 */ /* 0x000e220000000a00 */
[C---:B------:R-:W-:Y:S01]  /*0100*/  LOP3.LUT R7, R0.reuse, 0x7ffffff8, RZ, 0xc0, !PT ;  /* 0x7ffffff800077812 */ /* 0x040fe200078ec0ff */
[C-C-:B------:R-:W-:Y:S01]  /*0110*/  IMAD R11, R0.reuse, 0x3, R3.reuse ;  /* 0x00000003000b7824 */ /* 0x140fe200078e0203 */
[----:B------:R-:W-:Y:S01]  /*0120*/  IADD3 R4, PT, PT, R3, R0, RZ ;  /* 0x0000000003047210 */ /* 0x000fe20007ffe0ff */
[C-C-:B------:R-:W-:Y:S01]  /*0130*/  IMAD R29, R0.reuse, 0x5, R3.reuse ;  /* 0x00000005001d7824 */ /* 0x140fe200078e0203 */
[C---:B------:R-:W-:Y:S01]  /*0140*/  SHF.L.U32 R10, R0.reuse, 0x3, RZ ;  /* 0x00000003000a7819 */ /* 0x040fe200000006ff */
[C-C-:B------:R-:W-:Y:S01]  /*0150*/  IMAD R26, R0.reuse, 0x6, R3.reuse ;  /* 0x00000006001a7824 */ /* 0x140fe200078e0203 */
[C---:B------:R-:W-:Y:S01]  /*0160*/  LEA R27, R0.reuse, R3, 0x2 ;  /* 0x00000003001b7211 */ /* 0x040fe200078e10ff */
[----:B------:R-:W1:Y:S01]  /*0170*/  LDC.64 R12, c[0x0][0x388] ;  /* 0x0000e200ff0c7b82 */ /* 0x000e620000000a00 */
[----:B------:R-:W-:Y:S01]  /*0180*/  IMAD R28, R0, 0x7, R3 ;  /* 0x00000007001c7824 */ /* 0x000fe200078e0203 */
[----:B------:R-:W-:Y:S01]  /*0190*/  MOV R20, RZ ;  /* 0x000000ff00147202 */ /* 0x000fe20000000f00 */
[----:B0-----:R-:W-:-:S03]  /*01a0*/  IMAD.WIDE.U32 R8, R6, 0x4, R8 ;  /* 0x0000000406087825 */ /* 0x001fc600078e0008 */
[----:B------:R-:W-:Y:S01]  /*01b0*/  IADD3 R19, P1, PT, R8, 0x10, RZ ;  /* 0x0000001008137810 */ /* 0x000fe20007f3e0ff */
[----:B------:R-:W-:Y:S02]  /*01c0*/  IMAD.MOV R8, RZ, RZ, -R7 ;  /* 0x000000ffff087224 */ /* 0x000fe400078e0a07 */
[----:B-1----:R-:W-:Y:S01]  /*01d0*/  IMAD.WIDE.U32 R16, R3, 0x4, R12 ;  /* 0x0000000403107825 */ /* 0x002fe200078e000c */
[----:B------:R-:W-:Y:S02]  /*01e0*/  IADD3.X R22, PT, PT, RZ, R9, RZ, P1, !PT ;  /* 0x00000009ff167210 */ /* 0x000fe40000ffe4ff */
[----:B------:R-:W-:-:S07]  /*01f0*/  LEA R9, R0, R3, 0x1 ;  /* 0x0000000300097211 */ /* 0x000fce00078e08ff */
.L_x_13:
[----:B------:R-:W-:Y:S02]  /*0200*/  MOV R14, R19 ;  /* 0x00000013000e7202 */ /* 0x000fe40000000f00 */
[----:B------:R-:W-:Y:S01]  /*0210*/  MOV R15, R22 ;  /* 0x00000016000f7202 */ /* 0x000fe20000000f00 */
[--C-:B------:R-:W-:Y:S01]  /*0220*/  IMAD.WIDE.U32 R18, R4, 0x4, R12.reuse ;  /* 0x0000000404127825 */ /* 0x100fe200078e000c */
[----:B------:R-:W2:Y:S04]  /*0230*/  LDG.E R22, desc[UR4][R16.64] ;  /* 0x0000000410167981 */ /* 0x000ea8000c1e1900 */
[----:B------:R-:W2:Y:S04]  /*0240*/  LDG.E R21, desc[UR4][R14.64+-0x10] ;  /* 0xfffff0040e157981 */ /* 0x000ea8000c1e1900 */
[----:B------:R-:W3:Y:S04]  /*0250*/  LDG.E R18, desc[UR4][R18.64] ;  /* 0x0000000412127981 */ /* 0x000ee8000c1e1900 */
[----:B------:R-:W3:Y:S01]  /*0260*/  LDG.E R23, desc[UR4][R14.64+-0xc] ;  /* 0xfffff4040e177981 */ /* 0x000ee2000c1e1900 */
[----:B------:R-:W-:-:S06]  /*0270*/  IMAD.WIDE.U32 R24, R9, 0x4, R12 ;  /* 0x0000000409187825 */ /* 0x000fcc00078e000c */
[----:B------:R-:W4:Y:S04]  /*0280*/  LDG.E R24, desc[UR4][R24.64] ;  /* 0x0000000418187981 */ /* 0x000f28000c1e1900 */
[----:B------:R-:W5:Y:S01]  /*0290*/  LDG.E R25, desc[UR4][R14.64+0x4] ;  /* 0x000004040e197981 */ /* 0x000f62000c1e1900 */
[----:B--2---:R-:W-:-:S03]  /*02a0*/  IMAD R20, R21, R22, R20 ;  /* 0x0000001615147224 */ /* 0x004fc600078e0214 */
[----:B------:R-:W4:Y:S01]  /*02b0*/  LDG.E R21, desc[UR4][R14.64+-0x8] ;  /* 0xfffff8040e157981 */ /* 0x000f22000c1e1900 */
[----:B---3--:R-:W-:Y:S02]  /*02c0*/  IMAD R20, R23, R18, R20 ;  /* 0x0000001217147224 */ /* 0x008fe400078e0214 */
[----:B------:R-:W-:-:S06]  /*02d0*/  IMAD.WIDE.U32 R22, R11, 0x4, R12 ;  /* 0x000000040b167825 */ /* 0x000fcc00078e000c */
[----:B------:R-:W2:Y:S04]  /*02e0*/  LDG.E R22, desc[UR4][R22.64] ;  /* 0x0000000416167981 */ /* 0x000ea8000c1e1900 */
[----:B------:R-:W2:Y:S01]  /*02f0*/  LDG.E R23, desc[UR4][R14.64+-0x4] ;  /* 0xfffffc040e177981 */ /* 0x000ea2000c1e1900 */
[----:B------:R-:W-:-:S06]  /*0300*/  IMAD.WIDE.U32 R18, R27, 0x4, R12 ;  /* 0x000000041b127825 */ /* 0x000fcc00078e000c */
[----:B------:R-:W3:Y:S04]  /*0310*/  LDG.E R18, desc[UR4][R18.64] ;  /* 0x0000000412127981 */ /* 0x000ee8000c1e1900 */
[----:B------:R-:W3:Y:S01]  /*0320*/  LDG.E R19, desc[UR4][R14.64] ;  /* 0x000000040e137981 */ /* 0x000ee2000c1e1900 */
[----:B----4-:R-:W-:-:S04]  /*0330*/  IMAD R20, R21, R24, R20 ;  /* 0x0000001815147224 */ /* 0x010fc800078e0214 */
[----:B--2---:R-:W-:Y:S02]  /*0340*/  IMAD R22, R23, R22, R20 ;  /* 0x0000001617167224 */ /* 0x004fe400078e0214 */
[----:B------:R-:W-:-:S06]  /*0350*/  IMAD.WIDE.U32 R20, R29, 0x4, R12 ;  /* 0x000000041d147825 */ /* 0x000fcc00078e000c */
[----:B------:R-:W5:Y:S01]  /*0360*/  LDG.E R20, desc[UR4][R20.64] ;  /* 0x0000000414147981 */ /* 0x000f62000c1e1900 */
[----:B---3--:R-:W-:-:S03]  /*0370*/  IMAD R24, R19, R18, R22 ;  /* 0x0000001213187224 */ /* 0x008fc600078e0216 */
[----:B------:R-:W2:Y:S01]  /*0380*/  LDG.E R21, desc[UR4][R14.64+0xc] ;  /* 0x00000c040e157981 */ /* 0x000ea2000c1e1900 */
[----:B------:R-:W-:-:S03]  /*0390*/  IMAD.WIDE.U32 R22, R26, 0x4, R12 ;  /* 0x000000041a167825 */ /* 0x000fc600078e000c */
[----:B------:R-:W3:Y:S04]  /*03a0*/  LDG.E R19, desc[UR4][R14.64+0x8] ;  /* 0x000008040e137981 */ /* 0x000ee8000c1e1900 */
[----:B------:R-:W3:Y:S01]  /*03b0*/  LDG.E R22, desc[UR4][R22.64] ;  /* 0x0000000416167981 */ /* 0x000ee2000c1e1900 */
[----:B-----5:R-:W-:Y:S02]  /*03c0*/  IMAD R18, R25, R20, R24 ;  /* 0x0000001419127224 */ /* 0x020fe400078e0218 */
[----:B------:R-:W-:-:S06]  /*03d0*/  IMAD.WIDE.U32 R24, R28, 0x4, R12 ;  /* 0x000000041c187825 */ /* 0x000fcc00078e000c */
[----:B------:R-:W2:Y:S01]  /*03e0*/  LDG.E R24, desc[UR4][R24.64] ;  /* 0x0000000418187981 */ /* 0x000ea2000c1e1900 */
[----:B------:R-:W-:Y:S01]  /*03f0*/  IADD3 R8, PT, PT, R8, 0x8, RZ ;  /* 0x0000000808087810 */ /* 0x000fe20007ffe0ff */
[----:B---3--:R-:W-:Y:S01]  /*0400*/  IMAD R18, R19, R22, R18 ;  /* 0x0000001613127224 */ /* 0x008fe200078e0212 */
[----:B------:R-:W-:-:S04]  /*0410*/  IADD3 R19, P1, PT, R14, 0x20, RZ ;  /* 0x000000200e137810 */ /* 0x000fc80007f3e0ff */
[----:B------:R-:W-:Y:S02]  /*0420*/  IADD3.X R22, PT, PT, RZ, R15, RZ, P1, !PT ;  /* 0x0000000fff167210 */ /* 0x000fe40000ffe4ff */
[----:B------:R-:W-:Y:S01]  /*0430*/  ISETP.NE.AND P1, PT, R8, RZ, PT ;  /* 0x000000ff0800720c */ /* 0x000fe20003f25270 */
[C---:B------:R-:W-:Y:S01]  /*0440*/  IMAD.IADD R11, R10.reuse, 0x1, R11 ;  /* 0x000000010a0b7824 */ /* 0x040fe200078e020b */
[C---:B------:R-:W-:Y:S01]  /*0450*/  IADD3 R4, PT, PT, R10.reuse, R4, RZ ;  /* 0x000000040a047210 */ /* 0x040fe20007ffe0ff */
[C---:B------:R-:W-:Y:S01]  /*0460*/  IMAD.WIDE.U32 R16, R10.reuse, 0x4, R16 ;  /* 0x000000040a107825 */ /* 0x040fe200078e0010 */
[C---:B------:R-:W-:Y:S02]  /*0470*/  IADD3 R9, PT, PT, R10.reuse, R9, RZ ;  /* 0x000000090a097210 */ /* 0x040fe40007ffe0ff */
[C---:B------:R-:W-:Y:S02]  /*0480*/  IADD3 R27, PT, PT, R10.reuse, R27, RZ ;  /* 0x0000001b0a1b7210 */ /* 0x040fe40007ffe0ff */
[----:B------:R-:W-:-:S02]  /*0490*/  IADD3 R29, PT, PT, R10, R29, RZ ;  /* 0x0000001d0a1d7210 */ /* 0x000fc40007ffe0ff */
[C---:B------:R-:W-:Y:S02]  /*04a0*/  IADD3 R26, PT, PT, R10.reuse, R26, RZ ;  /* 0x0000001a0a1a7210 */ /* 0x040fe40007ffe0ff */
[----:B------:R-:W-:Y:S01]  /*04b0*/  IADD3 R28, PT, PT, R10, R28, RZ ;  /* 0x0000001c0a1c7210 */ /* 0x000fe20007ffe0ff */
[----:B--2---:R-:W-:Y:S01]  /*04c0*/  IMAD R20, R21, R24, R18 ;  /* 0x0000001815147224 */ /* 0x004fe200078e0212 */
[----:B------:R-:W-:Y:S06]  /*04d0*/  @P1 BRA `(.L_x_13) ;  /* 0xfffffffc00481947 */ /* 0x000fec000383ffff */
.L_x_12:
[----:B------:R-:W-:Y:S05]  /*04e0*/  @!P0 BRA `(.L_x_11) ;  /* 0x00000004000c8947 */ /* 0x000fea0003800000 */
[----:B------:R-:W-:Y:S02]  /*04f0*/  ISETP.GE.U32.AND P1, PT, R5, 0x4, PT ;  /* 0x000000040500780c */ /* 0x000fe40003f26070 */
[----:B------:R-:W-:-:S04]  /*0500*/  LOP3.LUT R18, R0, 0x3, RZ, 0xc0, !PT ;  /* 0x0000000300127812 */ /* 0x000fc800078ec0ff */
[----:B------:R-:W-:-:S07]  /*0510*/  ISETP.NE.AND P0, PT, R18, RZ, PT ;  /* 0x000000ff1200720c */ /* 0x000fce0003f05270 */
[----:B------:R-:W-:Y:S06]  /*0520*/  @!P1 BRA `(.L_x_14) ;  /* 0x0000000000789947 */ /* 0x000fec0003800000 */
[----:B------:R-:W0:Y:S01]  /*0530*/  LDC.64 R14, c[0x0][0x380] ;  /* 0x0000e000ff0e7b82 */ /* 0x000e220000000a00 */
[----:B------:R-:W1:Y:S01]  /*0540*/  LDCU.64 UR6, c[0x0][0x380] ;  /* 0x00007000ff0677ac */ /* 0x000e620008000a00 */
[-C--:B------:R-:W-:Y:S01]  /*0550*/  IMAD R13, R7, R0.reuse, R3 ;  /* 0x00000000070d7224 */ /* 0x080fe200078e0203 */
[CC--:B------:R-:W-:Y:S02]  /*0560*/  IADD3 R9, PT, PT, R6.reuse, R7.reuse, RZ ;  /* 0x0000000706097210 */ /* 0x0c0fe40007ffe0ff */
[----:B------:R-:W-:Y:S02]  /*0570*/  IADD3 R16, P1, PT, R6, R7, RZ ;  /* 0x0000000706107210 */ /* 0x000fe40007f3e0ff */
[----:B------:R-:W-:Y:S01]  /*0580*/  IADD3 R17, PT, PT, R13, R0, RZ ;  /* 0x000000000d117210 */ /* 0x000fe20007ffe0ff */
[----:B------:R-:W2:Y:S04]  /*0590*/  LDC.64 R4, c[0x0][0x388] ;  /* 0x0000e200ff047b82 */ /* 0x000ea80000000a00 */
[----:B------:R-:W-:-:S02]  /*05a0*/  IMAD.IADD R19, R17, 0x1, R0 ;  /* 0x0000000111137824 */ /* 0x000fc400078e0200 */
[----:B0-----:R-:W-:Y:S01]  /*05b0*/  IMAD.WIDE.U32 R14, R9, 0x4, R14 ;  /* 0x00000004090e7825 */ /* 0x001fe200078e000e */
[----:B------:R-:W-:Y:S02]  /*05c0*/  IADD3.X R9, PT, PT, RZ, RZ, RZ, P1, !PT ;  /* 0x000000ffff097210 */ /* 0x000fe40000ffe4ff */
[----:B-1----:R-:W-:-:S03]  /*05d0*/  LEA R8, P1, R16, UR6, 0x2 ;  /* 0x0000000610087c11 */ /* 0x002fc6000f8210ff */
[----:B------:R-:W3:Y:S01]  /*05e0*/  LDG.E R15, desc[UR4][R14.64] ;  /* 0x000000040e0f7981 */ /* 0x000ee2000c1e1900 */
[----:B------:R-:W-:Y:S01]  /*05f0*/  LEA.HI.X R9, R16, UR7, R9, 0x2, P1 ;  /* 0x0000000710097c11 */ /* 0x000fe200088f1409 */
[----:B--2---:R-:W-:-:S04]  /*0600*/  IMAD.WIDE.U32 R12, R13, 0x4, R4 ;  /* 0x000000040d0c7825 */ /* 0x004fc800078e0004 */
[--C-:B------:R-:W-:Y:S01]  /*0610*/  IMAD.WIDE.U32 R10, R17, 0x4, R4.reuse ;  /* 0x00000004110a7825 */ /* 0x100fe200078e0004 */
[----:B------:R-:W2:Y:S03]  /*0620*/  LDG.E R22, desc[UR4][R8.64+0x4] ;  /* 0x0000040408167981 */ /* 0x000ea6000c1e1900 */
[C---:B------:R-:W-:Y:S01]  /*0630*/  IMAD.WIDE.U32 R16, R19.reuse, 0x4, R4 ;  /* 0x0000000413107825 */ /* 0x040fe200078e0004 */
[----:B------:R-:W3:Y:S01]  /*0640*/  LDG.E R12, desc[UR4][R12.64] ;  /* 0x000000040c0c7981 */ /* 0x000ee2000c1e1900 */
[----:B------:R-:W-:-:S03]  /*0650*/  IADD3 R19, PT, PT, R19, R0, RZ ;  /* 0x0000000013137210 */ /* 0x000fc60007ffe0ff */
[----:B------:R-:W2:Y:S02]  /*0660*/  LDG.E R10, desc[UR4][R10.64] ;  /* 0x000000040a0a7981 */ /* 0x000ea4000c1e1900 */
[----:B------:R-:W-:Y:S02]  /*0670*/  IMAD.WIDE.U32 R4, R19, 0x4, R4 ;  /* 0x0000000413047825 */ /* 0x000fe400078e0004 */
[----:B------:R-:W4:Y:S04]  /*0680*/  LDG.E R16, desc[UR4][R16.64] ;  /* 0x0000000410107981 */ /* 0x000f28000c1e1900 */
[----:B------:R-:W4:Y:S04]  /*0690*/  LDG.E R24, desc[UR4][R8.64+0x8] ;  /* 0x0000080408187981 */ /* 0x000f28000c1e1900 */
[----:B------:R-:W5:Y:S04]  /*06a0*/  LDG.E R26, desc[UR4][R8.64+0xc] ;  /* 0x00000c04081a7981 */ /* 0x000f68000c1e1900 */
[----:B------:R-:W5:Y:S01]  /*06b0*/  LDG.E R4, desc[UR4][R4.64] ;  /* 0x0000000404047981 */ /* 0x000f62000c1e1900 */
[----:B------:R-:W-:Y:S01]  /*06c0*/  IADD3 R7, PT, PT, R7, 0x4, RZ ;  /* 0x0000000407077810 */ /* 0x000fe20007ffe0ff */
[----:B---3--:R-:W-:-:S04]  /*06d0*/  IMAD R15, R15, R12, R20 ;  /* 0x0000000c0f0f7224 */ /* 0x008fc800078e0214 */
[----:B--2---:R-:W-:-:S04]  /*06e0*/  IMAD R15, R22, R10, R15 ;  /* 0x0000000a160f7224 */ /* 0x004fc800078e020f */
[----:B----4-:R-:W-:-:S04]  /*06f0*/  IMAD R15, R24, R16, R15 ;  /* 0x00000010180f7224 */ /* 0x010fc800078e020f */
[----:B-----5:R-:W-:-:S07]  /*0700*/  IMAD R20, R26, R4, R15 ;  /* 0x000000041a147224 */ /* 0x020fce00078e020f */
.L_x_14:
[----:B------:R-:W-:Y:S05]  /*0710*/  @!P0 BRA `(.L_x_11) ;  /* 0x0000000000808947 */ /* 0x000fea0003800000 */
[----:B------:R-:W-:Y:S01]  /*0720*/  ISETP.NE.AND P1, PT, R18, 0x1, PT ;  /* 0x000000011200780c */ /* 0x000fe20003f25270 */
[----:B------:R-:W0:Y:S01]  /*0730*/  LDC.64 R16, c[0x0][0x380] ;  /* 0x0000e000ff107b82 */ /* 0x000e220000000a00 */
[----:B------:R-:W-:-:S04]  /*0740*/  LOP3.LUT R15, R0, 0x1, RZ, 0xc0, !PT ;  /* 0x00000001000f7812 */ /* 0x000fc800078ec0ff */
[----:B------:R-:W-:-:S03]  /*0750*/  ISETP.NE.U32.AND P0, PT, R15, 0x1, PT ;  /* 0x000000010f00780c */ /* 0x000fc60003f05070 */
[----:B------:R-:W1:Y:S04]  /*0760*/  LDC.64 R12, c[0x0][0x388] ;  /* 0x0000e200ff0c7b82 */ /* 0x000e680000000a00 */
[CC--:B------:R-:W-:Y:S01]  /*0770*/  @P1 IADD3 R14, P2, PT, R6.reuse, R7.reuse, RZ ;  /* 0x00000007060e1210 */ /* 0x0c0fe20007f5e0ff */
[C---:B------:R-:W-:Y:S01]  /*0780*/  @P1 IMAD R19, R7.reuse, R0, R3 ;  /* 0x0000000007131224 */ /* 0x040fe200078e0203 */
[----:B------:R-:W-:Y:S02]  /*0790*/  @P1 IADD3 R15, PT, PT, R6, R7, RZ ;  /* 0x00000007060f1210 */ /* 0x000fe40007ffe0ff */
[----:B------:R-:W2:Y:S01]  /*07a0*/  @P1 LDC.64 R10, c[0x0][0x380] ;  /* 0x0000e000ff0a1b82 */ /* 0x000ea20000000a00 */
[----:B------:R-:W-:Y:S02]  /*07b0*/  @P1 IADD3.X R18, PT, PT, RZ, RZ, RZ, P2, !PT ;  /* 0x000000ffff121210 */ /* 0x000fe400017fe4ff */
[----:B------:R-:W-:-:S02]  /*07c0*/  @P1 IADD3 R7, PT, PT, R7, 0x2, RZ ;  /* 0x0000000207071810 */ /* 0x000fc40007ffe0ff */
[----:B------:R-:W-:-:S03]  /*07d0*/  @P1 IADD3 R21, PT, PT, R19, R0, RZ ;  /* 0x0000000013151210 */ /* 0x000fc60007ffe0ff */
[----:B------:R-:W3:Y:S01]  /*07e0*/  LDC.64 R8, c[0x0][0x380] ;  /* 0x0000e000ff087b82 */ /* 0x000ee20000000a00 */
[----:B0-----:R-:W-:-:S06]  /*07f0*/  @P1 IMAD.WIDE.U32 R16, R15, 0x4, R16 ;  /* 0x000000040f101825 */ /* 0x001fcc00078e0010 */
[----:B------:R-:W4:Y:S01]  /*0800*/  @P1 LDG.E R17, desc[UR4][R16.64] ;  /* 0x0000000410111981 */ /* 0x000f22000c1e1900 */
[----:B------:R-:W0:Y:S01]  /*0810*/  LDC.64 R4, c[0x0][0x388] ;  /* 0x0000e200ff047b82 */ /* 0x000e220000000a00 */
[----:B--2---:R-:W-:-:S04]  /*0820*/  @P1 LEA R10, P2, R14, R10, 0x2 ;  /* 0x0000000a0e0a1211 */ /* 0x004fc800078410ff */
[----:B------:R-:W-:Y:S01]  /*0830*/  @P1 LEA.HI.X R11, R14, R11, R18, 0x2, P2 ;  /* 0x0000000b0e0b1211 */ /* 0x000fe200010f1412 */
[----:B-1----:R-:W-:Y:S01]  /*0840*/  @P1 IMAD.WIDE.U32 R14, R19, 0x4, R12 ;  /* 0x00000004130e1825 */ /* 0x002fe200078e000c */
[----:B------:R-:W-:-:S03]  /*0850*/  @!P0 IADD3 R19, PT, PT, R6, R7, RZ ;  /* 0x0000000706138210 */ /* 0x000fc60007ffe0ff */
[----:B------:R-:W-:Y:S01]  /*0860*/  @!P0 IMAD R7, R7, R0, R3 ;  /* 0x0000000007078224 */ /* 0x000fe200078e0203 */
[----:B------:R-:W2:Y:S01]  /*0870*/  @P1 LDG.E R11, desc[UR4][R10.64+0x4] ;  /* 0x000004040a0b1981 */ /* 0x000ea2000c1e1900 */
[----:B------:R-:W-:-:S03]  /*0880*/  @P1 IMAD.WIDE.U32 R12, R21, 0x4, R12 ;  /* 0x00000004150c1825 */ /* 0x000fc600078e000c */
[----:B------:R-:W4:Y:S01]  /*0890*/  @P1 LDG.E R14, desc[UR4][R14.64] ;  /* 0x000000040e0e1981 */ /* 0x000f22000c1e1900 */
[----:B---3--:R-:W-:-:S03]  /*08a0*/  @!P0 IMAD.WIDE.U32 R8, R19, 0x4, R8 ;  /* 0x0000000413088825 */ /* 0x008fc600078e0008 */
[----:B------:R-:W2:Y:S01]  /*08b0*/  @P1 LDG.E R12, desc[UR4][R12.64] ;  /* 0x000000040c0c1981 */ /* 0x000ea2000c1e1900 */
[----:B0-----:R-:W-:-:S03]  /*08c0*/  @!P0 IMAD.WIDE.U32 R4, R7, 0x4, R4 ;  /* 0x0000000407048825 */ /* 0x001fc600078e0004 */
[----:B------:R-:W3:Y:S04]  /*08d0*/  @!P0 LDG.E R9, desc[UR4][R8.64] ;  /* 0x0000000408098981 */ /* 0x000ee8000c1e1900 */
[----:B------:R-:W3:Y:S01]  /*08e0*/  @!P0 LDG.E R4, desc[UR4][R4.64] ;  /* 0x0000000404048981 */ /* 0x000ee2000c1e1900 */
[----:B----4-:R-:W-:-:S04]  /*08f0*/  @P1 IMAD R0, R17, R14, R20 ;  /* 0x0000000e11001224 */ /* 0x010fc800078e0214 */
[----:B--2---:R-:W-:-:S04]  /*0900*/  @P1 IMAD R20, R11, R12, R0 ;  /* 0x0000000c0b141224 */ /* 0x004fc800078e0200 */
[----:B---3--:R-:W-:-:S07]  /*0910*/  @!P0 IMAD R20, R9, R4, R20 ;  /* 0x0000000409148224 */ /* 0x008fce00078e0214 */
.L_x_11:
[----:B------:R-:W0:Y:S01]  /*0920*/  LDC.64 R4, c[0x0][0x390] ;  /* 0x0000e400ff047b82 */ /* 0x000e220000000a00 */
[----:B------:R-:W-:-:S04]  /*0930*/  IMAD R3, R2, 0xa, R3 ;  /* 0x0000000a02037824 */ /* 0x000fc800078e0203 */
[----:B0-----:R-:W-:-:S05]  /*0940*/  IMAD.WIDE.U32 R2, R3, 0x4, R4 ;  /* 0x0000000403027825 */ /* 0x001fca00078e0004 */
[----:B------:R-:W-:Y:S01]  /*0950*/  STG.E desc[UR4][R2.64], R20 ;  /* 0x0000001402007986 */ /* 0x000fe2000c101904 */
[----:B------:R-:W-:Y:S05]  /*0960*/  EXIT ;  /* 0x000000000000794d */ /* 0x000fea0003800000 */
.L_x_15:
        /* <DEDUP_REMOVED lines=9> */
.L_x_18:


//--------------------- .nv.shared.reserved.0     --------------------------
	.section	.nv.shared.reserved.0,"aw",@nobits
	.weak		__nv_reservedSMEM_offset_0_alias
	.size		__nv_reservedSMEM_offset_0_alias, 0, 64
	.other		__nv_reservedSMEM_offset_0_alias,@"STO_CUDA_RESERVED_SHARED STV_DEFAULT"
__nv_reservedSMEM_offset_0_alias:
	.zero		0
	.zero		64


//--------------------- .nv.constant0._Z11readMessageiiiiPii --------------------------
	.section	.nv.constant0._Z11readMessageiiiiPii,"a",@progbits
	.sectionflags	@""
	.align	4
.nv.constant0._Z11readMessageiiiiPii:
	.zero		924


//--------------------- .nv.constant0._Z11passMessageiiiiPii --------------------------
	.section	.nv.constant0._Z11passMessageiiiiPii,"a",@progbits
	.sectionflags	@""
	.align	4
.nv.constant0._Z11passMessageiiiiPii:
	.zero		924


//--------------------- .nv.constant0._Z14matrix_mul_gpuPiS_S_i --------------------------
	.section	.nv.constant0._Z14matrix_mul_gpuPiS_S_i,"a",@progbits
	.sectionflags	@""
	.align	4
.nv.constant0._Z14matrix_mul_gpuPiS_S_i:
	.zero		924


//--------------------- SYMBOLS --------------------------

	.type		.nv.reservedSmem.offset0,@object
	.size		.nv.reservedSmem.offset0,0x4
